def matmul_kernel(
    a_ptr,
    b_ptr,
    c_ptr,
    M,
    N,
    K,
    stride_am,
    stride_ak,
    stride_bk,
    stride_bn,
    stride_cm,
    stride_cn,
    BLOCK_M: tl.constexpr,
    BLOCK_N: tl.constexpr,
    BLOCK_K: tl.constexpr,
    GROUP_M: tl.constexpr,
):
    pid = tl.program_id(axis=0)
    num_pid_m = tl.cdiv(M, BLOCK_M)
    num_pid_n = tl.cdiv(N, BLOCK_N)
    num_pid_in_group = GROUP_M * num_pid_n
    group_id = pid // num_pid_in_group
    first_pid_m = group_id * GROUP_M
    group_size_m = min(num_pid_m - first_pid_m, GROUP_M)
    pid_m = first_pid_m + ((pid % num_pid_in_group) % group_size_m)
    pid_n = (pid % num_pid_in_group) // group_size_m

    offs_am = (pid_m * BLOCK_M + tl.arange(0, BLOCK_M)) % M
    offs_bn = (pid_n * BLOCK_N + tl.arange(0, BLOCK_N)) % N
    offs_k = tl.arange(0, BLOCK_K)
    a_ptrs = a_ptr + offs_am[:, None] * stride_am + offs_k[None, :] * stride_ak
    b_ptrs = b_ptr + offs_k[:, None] * stride_bk + offs_bn[None, :] * stride_bn

    acc = tl.zeros((BLOCK_M, BLOCK_N), dtype=tl.float32)
    for kk in range(0, tl.cdiv(K, BLOCK_K)):
        a = tl.load(a_ptrs, mask=offs_k[None, :] < K - kk * BLOCK_K, other=0.0)
        b = tl.load(b_ptrs, mask=offs_k[:, None] < K - kk * BLOCK_K, other=0.0)
        acc = tl.dot(a, b, acc)
        a_ptrs += BLOCK_K * stride_ak
        b_ptrs += BLOCK_K * stride_bk

    c = acc.to(c_ptr.dtype.element_ty)
    offs_cm = pid_m * BLOCK_M + tl.arange(0, BLOCK_M)
    offs_cn = pid_n * BLOCK_N + tl.arange(0, BLOCK_N)
    c_ptrs = c_ptr + offs_cm[:, None] * stride_cm + offs_cn[None, :] * stride_cn
    mask = (offs_cm[:, None] < M) & (offs_cn[None, :] < N)
    tl.store(c_ptrs, c, mask=mask)

# config = {"BLOCK_K": 32, "BLOCK_M": 64, "BLOCK_N": 256, "GROUP_M": 8, "arch": "sm_90", "dtype": "fp8e4m3", "num_ctas": 1, "num_stages": 2, "num_warps": 8}
# arch = sm_90


// ===== COMPILED SASS (sm_90a) =====

	.target	sm_90a

	.elftype	@"ET_EXEC"


//--------------------- .note.nv.tkinfo           --------------------------
	.section	.note.nv.tkinfo,"",@"SHT_NOTE"
	.sectionflags	@"SHF_NOTE_NV_TKINFO"
	.tkinfo
        /*0018*/ 	.word	0x00000002
        /*0030*/ 	.string	""
        /*0030*/ 	.string	"ptxas"
        /*0030*/ 	.string	"Cuda compilation tools, release 13.0, V13.0.88"
        /*0030*/ 	.string	"Build cuda_13.0.r13.0/compiler.36424714_0"
        /*0030*/ 	.string	"-v  -suppress-debug-info  -lineinfo  -arch sm_90a "



//--------------------- .note.nv.cuinfo           --------------------------
	.section	.note.nv.cuinfo,"",@"SHT_NOTE"
	.sectionflags	@"SHF_NOTE_NV_CUINFO"
        /*0018*/ 	.short	0x0002
        /*001a*/ 	.short	0x005a
        /*001c*/ 	.short	0x0082
	.zero		2


//--------------------- .nv.info                  --------------------------
	.section	.nv.info,"",@"SHT_CUDA_INFO"
	.align	4


	//----- nvinfo : EIATTR_REGCOUNT
	.align		4
        /*0000*/ 	.byte	0x04, 0x2f
        /*0002*/ 	.short	(.L_1 - .L_0)
	.align		4
.L_0:
        /*0004*/ 	.word	index@(matmul_kernel)
        /*0008*/ 	.word	0x000000fe


	//----- nvinfo : EIATTR_FRAME_SIZE
	.align		4
.L_1:
        /*000c*/ 	.byte	0x04, 0x11
        /*000e*/ 	.short	(.L_3 - .L_2)
	.align		4
.L_2:
        /*0010*/ 	.word	index@(matmul_kernel)
        /*0014*/ 	.word	0x00000000


	//----- nvinfo : EIATTR_MIN_STACK_SIZE
	.align		4
.L_3:
        /*0018*/ 	.byte	0x04, 0x12
        /*001a*/ 	.short	(.L_5 - .L_4)
	.align		4
.L_4:
        /*001c*/ 	.word	index@(matmul_kernel)
        /*0020*/ 	.word	0x00000000
.L_5:


//--------------------- .nv.compat                --------------------------
	.section	.nv.compat,"",@"SHT_CUDA_COMPAT_INFO"
	.align	4
        /*0000*/ 	.byte	0x02, 0x09, 0x01, 0x00, 0x02, 0x02, 0x04, 0x00, 0x02, 0x05, 0x05, 0x00, 0x03, 0x07, 0x01, 0x01
        /*0010*/ 	.byte	0x02, 0x03, 0x00, 0x00, 0x02, 0x06, 0x01, 0x00, 0x04, 0x0b, 0x08, 0x00, 0x00, 0x00, 0x00, 0x00
        /*0020*/ 	.byte	0x00, 0x00, 0x00, 0x00


//--------------------- .nv.info.matmul_kernel    --------------------------
	.section	.nv.info.matmul_kernel,"",@"SHT_CUDA_INFO"
	.sectionflags	@""
	.align	4


	//----- nvinfo : EIATTR_CUDA_API_VERSION
	.align		4
        /*0000*/ 	.byte	0x04, 0x37
        /*0002*/ 	.short	(.L_7 - .L_6)
.L_6:
        /*0004*/ 	.word	0x00000082


	//----- nvinfo : EIATTR_KPARAM_INFO
	.align		4
.L_7:
        /*0008*/ 	.byte	0x04, 0x17
        /*000a*/ 	.short	(.L_9 - .L_8)
.L_8:
        /*000c*/ 	.word	0x00000000
        /*0010*/ 	.short	0x000d
        /*0012*/ 	.short	0x0048
        /*0014*/ 	.byte	0x00, 0xf4, 0x21, 0x00


	//----- nvinfo : EIATTR_KPARAM_INFO
	.align		4
.L_9:
        /*0018*/ 	.byte	0x04, 0x17
        /*001a*/ 	.short	(.L_11 - .L_10)
.L_10:
        /*001c*/ 	.word	0x00000000
        /*0020*/ 	.short	0x000c
        /*0022*/ 	.short	0x0040
        /*0024*/ 	.byte	0x00, 0xf4, 0x21, 0x00


	//----- nvinfo : EIATTR_KPARAM_INFO
	.align		4
.L_11:
        /*0028*/ 	.byte	0x04, 0x17
        /*002a*/ 	.short	(.L_13 - .L_12)
.L_12:
        /*002c*/ 	.word	0x00000000
        /*0030*/ 	.short	0x000b
        /*0032*/ 	.short	0x0038
        /*0034*/ 	.byte	0x00, 0xf0, 0x11, 0x00


	//----- nvinfo : EIATTR_KPARAM_INFO
	.align		4
.L_13:
        /*0038*/ 	.byte	0x04, 0x17
        /*003a*/ 	.short	(.L_15 - .L_14)
.L_14:
        /*003c*/ 	.word	0x00000000
        /*0040*/ 	.short	0x000a
        /*0042*/ 	.short	0x0034
        /*0044*/ 	.byte	0x00, 0xf0, 0x11, 0x00


	//----- nvinfo : EIATTR_KPARAM_INFO
	.align		4
.L_15:
        /*0048*/ 	.byte	0x04, 0x17
        /*004a*/ 	.short	(.L_17 - .L_16)
.L_16:
        /*004c*/ 	.word	0x00000000
        /*0050*/ 	.short	0x0009
        /*0052*/ 	.short	0x0030
        /*0054*/ 	.byte	0x00, 0xf0, 0x11, 0x00


	//----- nvinfo : EIATTR_KPARAM_INFO
	.align		4
.L_17:
        /*0058*/ 	.byte	0x04, 0x17
        /*005a*/ 	.short	(.L_19 - .L_18)
.L_18:
        /*005c*/ 	.word	0x00000000
        /*0060*/ 	.short	0x0008
        /*0062*/ 	.short	0x002c
        /*0064*/ 	.byte	0x00, 0xf0, 0x11, 0x00


	//----- nvinfo : EIATTR_KPARAM_INFO
	.align		4
.L_19:
        /*0068*/ 	.byte	0x04, 0x17
        /*006a*/ 	.short	(.L_21 - .L_20)
.L_20:
        /*006c*/ 	.word	0x00000000
        /*0070*/ 	.short	0x0007
        /*0072*/ 	.short	0x0028
        /*0074*/ 	.byte	0x00, 0xf0, 0x11, 0x00


	//----- nvinfo : EIATTR_KPARAM_INFO
	.align		4
.L_21:
        /*0078*/ 	.byte	0x04, 0x17
        /*007a*/ 	.short	(.L_23 - .L_22)
.L_22:
        /*007c*/ 	.word	0x00000000
        /*0080*/ 	.short	0x0006
        /*0082*/ 	.short	0x0024
        /*0084*/ 	.byte	0x00, 0xf0, 0x11, 0x00


	//----- nvinfo : EIATTR_KPARAM_INFO
	.align		4
.L_23:
        /*0088*/ 	.byte	0x04, 0x17
        /*008a*/ 	.short	(.L_25 - .L_24)
.L_24:
        /*008c*/ 	.word	0x00000000
        /*0090*/ 	.short	0x0005
        /*0092*/ 	.short	0x0020
        /*0094*/ 	.byte	0x00, 0xf0, 0x11, 0x00


	//----- nvinfo : EIATTR_KPARAM_INFO
	.align		4
.L_25:
        /*0098*/ 	.byte	0x04, 0x17
        /*009a*/ 	.short	(.L_27 - .L_26)
.L_26:
        /*009c*/ 	.word	0x00000000
        /*00a0*/ 	.short	0x0004
        /*00a2*/ 	.short	0x001c
        /*00a4*/ 	.byte	0x00, 0xf0, 0x11, 0x00


	//----- nvinfo : EIATTR_KPARAM_INFO
	.align		4
.L_27:
        /*00a8*/ 	.byte	0x04, 0x17
        /*00aa*/ 	.short	(.L_29 - .L_28)
.L_28:
        /*00ac*/ 	.word	0x00000000
        /*00b0*/ 	.short	0x0003
        /*00b2*/ 	.short	0x0018
        /*00b4*/ 	.byte	0x00, 0xf0, 0x11, 0x00


	//----- nvinfo : EIATTR_KPARAM_INFO
	.align		4
.L_29:
        /*00b8*/ 	.byte	0x04, 0x17
        /*00ba*/ 	.short	(.L_31 - .L_30)
.L_30:
        /*00bc*/ 	.word	0x00000000
        /*00c0*/ 	.short	0x0002
        /*00c2*/ 	.short	0x0010
        /*00c4*/ 	.byte	0x00, 0xf4, 0x21, 0x00


	//----- nvinfo : EIATTR_KPARAM_INFO
	.align		4
.L_31:
        /*00c8*/ 	.byte	0x04, 0x17
        /*00ca*/ 	.short	(.L_33 - .L_32)
.L_32:
        /*00cc*/ 	.word	0x00000000
        /*00d0*/ 	.short	0x0001
        /*00d2*/ 	.short	0x0008
        /*00d4*/ 	.byte	0x00, 0xf4, 0x21, 0x00


	//----- nvinfo : EIATTR_KPARAM_INFO
	.align		4
.L_33:
        /*00d8*/ 	.byte	0x04, 0x17
        /*00da*/ 	.short	(.L_35 - .L_34)
.L_34:
        /*00dc*/ 	.word	0x00000000
        /*00e0*/ 	.short	0x0000
        /*00e2*/ 	.short	0x0000
        /*00e4*/ 	.byte	0x00, 0xf4, 0x21, 0x00


	//----- nvinfo : EIATTR_SPARSE_MMA_MASK
	.align		4
.L_35:
        /*00e8*/ 	.byte	0x03, 0x50
        /*00ea*/ 	.short	0x0000


	//----- nvinfo : EIATTR_MAXREG_COUNT
	.align		4
        /*00ec*/ 	.byte	0x03, 0x1b
        /*00ee*/ 	.short	0x00ff


	//----- nvinfo : EIATTR_NUM_BARRIERS
	.align		4
        /*00f0*/ 	.byte	0x02, 0x4c
        /*00f2*/ 	.byte	0x01
	.zero		1


	//----- nvinfo : EIATTR_MERCURY_ISA_VERSION
	.align		4
        /*00f4*/ 	.byte	0x03, 0x5f
        /*00f6*/ 	.short	0x0101


	//----- nvinfo : EIATTR_EXIT_INSTR_OFFSETS
	.align		4
        /*00f8*/ 	.byte	0x04, 0x1c
        /*00fa*/ 	.short	(.L_37 - .L_36)


	//   ....[0]....
.L_36:
        /*00fc*/ 	.word	0x00007070


	//   ....[1]....
        /*0100*/ 	.word	0x00007090


	//----- nvinfo : EIATTR_REQNTID
	.align		4
.L_37:
        /*0104*/ 	.byte	0x04, 0x10
        /*0106*/ 	.short	(.L_39 - .L_38)
.L_38:
        /*0108*/ 	.word	0x00000100
        /*010c*/ 	.word	0x00000001
        /*0110*/ 	.word	0x00000001


	//----- nvinfo : EIATTR_CBANK_PARAM_SIZE
	.align		4
.L_39:
        /*0114*/ 	.byte	0x03, 0x19
        /*0116*/ 	.short	0x0050


	//----- nvinfo : EIATTR_PARAM_CBANK
	.align		4
        /*0118*/ 	.byte	0x04, 0x0a
        /*011a*/ 	.short	(.L_41 - .L_40)
	.align		4
.L_40:
        /*011c*/ 	.word	index@(.nv.constant0.matmul_kernel)
        /*0120*/ 	.short	0x0210
        /*0122*/ 	.short	0x0050


	//----- nvinfo : EIATTR_SW_WAR
	.align		4
.L_41:
        /*0124*/ 	.byte	0x04, 0x36
        /*0126*/ 	.short	(.L_43 - .L_42)
.L_42:
        /*0128*/ 	.word	0x00000008
.L_43:


//--------------------- .nv.callgraph             --------------------------
	.section	.nv.callgraph,"",@"SHT_CUDA_CALLGRAPH"
	.align	4
	.sectionentsize	8
	.align		4
        /*0000*/ 	.word	0x00000000
	.align		4
        /*0004*/ 	.word	0xffffffff
	.align		4
        /*0008*/ 	.word	0x00000000
	.align		4
        /*000c*/ 	.word	0xfffffffe
	.align		4
        /*0010*/ 	.word	0x00000000
	.align		4
        /*0014*/ 	.word	0xfffffffd
	.align		4
        /*0018*/ 	.word	0x00000000
	.align		4
        /*001c*/ 	.word	0xfffffffc


//--------------------- .text.matmul_kernel       --------------------------
	.section	.text.matmul_kernel,"ax",@progbits
	.align	128
        .global         matmul_kernel
        .type           matmul_kernel,@function
        .size           matmul_kernel,(.L_x_4 - matmul_kernel)
        .other          matmul_kernel,@"STO_CUDA_ENTRY STV_DEFAULT"
matmul_kernel:
.text.matmul_kernel:
[----:B------:R-:W0:Y:S08]  /*0000*/  LDC R1, c[0x0][0x28] ;  /* 0x00000a00ff017b82 */ /* 0x000e300000000800 */
[----:B------:R-:W1:Y:S01]  /*0010*/  LDC.64 R40, c[0x0][0x228] ;  /* 0x00008a00ff287b82 */ /* 0x000e620000000a00 */
[----:B------:R-:W2:Y:S01]  /*0020*/  S2R R5, SR_CTAID.X ;  /* 0x0000000000057919 */ /* 0x000ea20000002500 */
[----:B------:R-:W-:Y:S01]  /*0030*/  ULDC.64 UR12, c[0x0][0x208] ;  /* 0x00008200000c7ab9 */ /* 0x000fe20000000a00 */
[----:B------:R-:W-:Y:S01]  /*0040*/  ULDC UR14, c[0x0][0x230] ;  /* 0x00008c00000e7ab9 */ /* 0x000fe20000000800 */
[----:B------:R-:W3:Y:S04]  /*0050*/  S2R R15, SR_TID.X ;  /* 0x00000000000f7919 */ /* 0x000ee80000002100 */
[----:B------:R-:W4:Y:S01]  /*0060*/  S2UR UR6, SR_CgaCtaId ;  /* 0x00000000000679c3 */ /* 0x000f220000008800 */
[----:B-1----:R-:W-:-:S05]  /*0070*/  VIADD R0, R41, 0xff ;  /* 0x000000ff29007836 */ /* 0x002fca0000000000 */
[----:B------:R-:W-:-:S04]  /*0080*/  SHF.R.S32.HI R3, RZ, 0x1f, R0 ;  /* 0x0000001fff037819 */ /* 0x000fc80000011400 */
[----:B------:R-:W-:Y:S02]  /*0090*/  LEA.HI R3, R3, R0, RZ, 0x8 ;  /* 0x0000000003037211 */ /* 0x000fe400078f40ff */
[----:B--2---:R-:W-:Y:S02]  /*00a0*/  IABS R8, R5 ;  /* 0x0000000500087213 */ /* 0x004fe40000000000 */
[----:B------:R-:W-:Y:S02]  /*00b0*/  SHF.R.S32.HI R3, RZ, 0x8, R3 ;  /* 0x00000008ff037819 */ /* 0x000fe40000011403 */
[----:B---3--:R-:W-:Y:S02]  /*00c0*/  SHF.R.U32.HI R14, RZ, 0x6, R15 ;  /* 0x00000006ff0e7819 */ /* 0x008fe4000001160f */
[----:B------:R-:W-:Y:S01]  /*00d0*/  LOP3.LUT R17, R15, 0x3f, RZ, 0xc0, !PT ;  /* 0x0000003f0f117812 */ /* 0x000fe200078ec0ff */
[----:B------:R-:W-:Y:S01]  /*00e0*/  IMAD.SHL.U32 R4, R3, 0x8, RZ ;  /* 0x0000000803047824 */ /* 0x000fe200078e00ff */
[----:B------:R-:W-:-:S02]  /*00f0*/  SGXT.U32 R14, R14, 0x2 ;  /* 0x000000020e0e781a */ /* 0x000fc40000000000 */
[----:B------:R-:W-:Y:S02]  /*0100*/  LEA.HI R16, R15, 0xc, RZ, 0x1a ;  /* 0x0000000c0f107811 */ /* 0x000fe400078fd0ff */
[-C--:B------:R-:W-:Y:S02]  /*0110*/  IABS R7, R4.reuse ;  /* 0x0000000400077213 */ /* 0x080fe40000000000 */
[----:B------:R-:W-:Y:S02]  /*0120*/  IABS R10, R4 ;  /* 0x00000004000a7213 */ /* 0x000fe40000000000 */
[----:B------:R-:W1:Y:S01]  /*0130*/  I2F.RP R0, R7 ;  /* 0x0000000700007306 */ /* 0x000e620000209400 */
[C---:B------:R-:W-:Y:S02]  /*0140*/  LOP3.LUT R18, R14.reuse, 0x4, RZ, 0xfc, !PT ;  /* 0x000000040e127812 */ /* 0x040fe400078efcff */
[C---:B------:R-:W-:Y:S02]  /*0150*/  LOP3.LUT R19, R14.reuse, 0x8, RZ, 0xfc, !PT ;  /* 0x000000080e137812 */ /* 0x040fe400078efcff */
[----:B------:R-:W-:-:S02]  /*0160*/  LOP3.LUT R20, R14, 0x10, RZ, 0xfc, !PT ;  /* 0x000000100e147812 */ /* 0x000fc400078efcff */
[C---:B------:R-:W-:Y:S02]  /*0170*/  LOP3.LUT R21, R14.reuse, 0x14, RZ, 0xfc, !PT ;  /* 0x000000140e157812 */ /* 0x040fe400078efcff */
[----:B------:R-:W-:Y:S01]  /*0180*/  LOP3.LUT R22, R14, 0x18, RZ, 0xfc, !PT ;  /* 0x000000180e167812 */ /* 0x000fe200078efcff */
[----:B-1----:R-:W1:Y:S02]  /*0190*/  MUFU.RCP R0, R0 ;  /* 0x0000000000007308 */ /* 0x002e640000001000 */
[----:B-1----:R-:W-:Y:S02]  /*01a0*/  VIADD R2, R0, 0xffffffe ;  /* 0x0ffffffe00027836 */ /* 0x002fe40000000000 */
[----:B------:R-:W-:-:S04]  /*01b0*/  IMAD.MOV R0, RZ, RZ, -R10 ;  /* 0x000000ffff007224 */ /* 0x000fc800078e0a0a */
[----:B------:R1:W2:Y:S02]  /*01c0*/  F2I.FTZ.U32.TRUNC.NTZ R3, R2 ;  /* 0x0000000200037305 */ /* 0x0002a4000021f000 */
[----:B-1----:R-:W-:Y:S02]  /*01d0*/  IMAD.MOV.U32 R2, RZ, RZ, RZ ;  /* 0x000000ffff027224 */ /* 0x002fe400078e00ff */
[----:B--2---:R-:W-:-:S04]  /*01e0*/  IMAD.MOV R6, RZ, RZ, -R3 ;  /* 0x000000ffff067224 */ /* 0x004fc800078e0a03 */
[----:B------:R-:W-:Y:S02]  /*01f0*/  IMAD R9, R6, R7, RZ ;  /* 0x0000000706097224 */ /* 0x000fe400078e02ff */
[----:B------:R-:W-:Y:S02]  /*0200*/  IMAD.MOV.U32 R6, RZ, RZ, R8 ;  /* 0x000000ffff067224 */ /* 0x000fe400078e0008 */
[----:B------:R-:W-:-:S06]  /*0210*/  IMAD.HI.U32 R3, R3, R9, R2 ;  /* 0x0000000903037227 */ /* 0x000fcc00078e0002 */
[----:B------:R-:W-:-:S04]  /*0220*/  IMAD.HI.U32 R3, R3, R6, RZ ;  /* 0x0000000603037227 */ /* 0x000fc800078e00ff */
[----:B------:R-:W-:-:S05]  /*0230*/  IMAD R0, R3, R0, R6 ;  /* 0x0000000003007224 */ /* 0x000fca00078e0206 */
[----:B------:R-:W-:-:S13]  /*0240*/  ISETP.GT.U32.AND P1, PT, R7, R0, PT ;  /* 0x000000000700720c */ /* 0x000fda0003f24070 */
[----:B------:R-:W-:Y:S02]  /*0250*/  @!P1 IMAD.IADD R0, R0, 0x1, -R7 ;  /* 0x0000000100009824 */ /* 0x000fe400078e0a07 */
[----:B------:R-:W-:Y:S01]  /*0260*/  @!P1 VIADD R3, R3, 0x1 ;  /* 0x0000000103039836 */ /* 0x000fe20000000000 */
[----:B------:R-:W-:Y:S02]  /*0270*/  ISETP.NE.AND P1, PT, R4, RZ, PT ;  /* 0x000000ff0400720c */ /* 0x000fe40003f25270 */
[----:B------:R-:W-:Y:S02]  /*0280*/  ISETP.GE.U32.AND P0, PT, R0, R7, PT ;  /* 0x000000070000720c */ /* 0x000fe40003f06070 */
[----:B------:R-:W-:-:S04]  /*0290*/  LOP3.LUT R0, R5, R4, RZ, 0x3c, !PT ;  /* 0x0000000405007212 */ /* 0x000fc800078e3cff */
[----:B------:R-:W-:Y:S01]  /*02a0*/  ISETP.GE.AND P2, PT, R0, RZ, PT ;  /* 0x000000ff0000720c */ /* 0x000fe20003f46270 */
[----:B------:R-:W-:-:S06]  /*02b0*/  VIADD R0, R40, 0x3f ;  /* 0x0000003f28007836 */ /* 0x000fcc0000000000 */
[----:B------:R-:W-:-:S04]  /*02c0*/  @P0 VIADD R3, R3, 0x1 ;  /* 0x0000000103030836 */ /* 0x000fc80000000000 */
[----:B------:R-:W-:Y:S01]  /*02d0*/  IMAD.MOV.U32 R2, RZ, RZ, R3 ;  /* 0x000000ffff027224 */ /* 0x000fe200078e0003 */
[----:B------:R-:W-:-:S03]  /*02e0*/  SHF.R.S32.HI R3, RZ, 0x1f, R0 ;  /* 0x0000001fff037819 */ /* 0x000fc60000011400 */
[----:B------:R-:W-:Y:S01]  /*02f0*/  @!P2 IMAD.MOV R2, RZ, RZ, -R2 ;  /* 0x000000ffff02a224 */ /* 0x000fe200078e0a02 */
[----:B------:R-:W-:Y:S02]  /*0300*/  @!P1 LOP3.LUT R2, RZ, R4, RZ, 0x33, !PT ;  /* 0x00000004ff029212 */ /* 0x000fe400078e33ff */
[----:B------:R-:W-:-:S03]  /*0310*/  LEA.HI R3, R3, R0, RZ, 0x6 ;  /* 0x0000000003037211 */ /* 0x000fc600078f30ff */
[----:B------:R-:W-:Y:S02]  /*0320*/  IMAD.SHL.U32 R8, R2, 0x8, RZ ;  /* 0x0000000802087824 */ /* 0x000fe400078e00ff */
[----:B------:R-:W-:-:S03]  /*0330*/  IMAD.MOV R2, RZ, RZ, -R2 ;  /* 0x000000ffff027224 */ /* 0x000fc600078e0a02 */
[----:B------:R-:W-:Y:S01]  /*0340*/  LEA.HI.SX32 R3, R3, -R8, 0x1a ;  /* 0x8000000803037211 */ /* 0x000fe200078fd2ff */
[----:B------:R-:W-:-:S03]  /*0350*/  IMAD R11, R4, R2, R5 ;  /* 0x00000002040b7224 */ /* 0x000fc600078e0205 */
[----:B------:R-:W-:Y:S02]  /*0360*/  VIMNMX R10, R3, 0x8, PT ;  /* 0x00000008030a7848 */ /* 0x000fe40003fe0100 */
[----:B------:R-:W-:Y:S02]  /*0370*/  IABS R9, R11 ;  /* 0x0000000b00097213 */ /* 0x000fe40000000000 */
[-C--:B------:R-:W-:Y:S02]  /*0380*/  IABS R7, R10.reuse ;  /* 0x0000000a00077213 */ /* 0x080fe40000000000 */
[----:B------:R-:W-:Y:S02]  /*0390*/  IABS R4, R10 ;  /* 0x0000000a00047213 */ /* 0x000fe40000000000 */
[----:B------:R-:W1:Y:S01]  /*03a0*/  I2F.RP R0, R7 ;  /* 0x0000000700007306 */ /* 0x000e620000209400 */
[C---:B------:R-:W-:Y:S02]  /*03b0*/  R2UR UR4, R10.reuse ;  /* 0x000000000a0472ca */ /* 0x040fe400000e0000 */
[----:B------:R-:W-:-:S11]  /*03c0*/  R2UR UR7, R10 ;  /* 0x000000000a0772ca */ /* 0x000fd600000e0000 */
[----:B------:R-:W-:Y:S01]  /*03d0*/  UISETP.NE.AND UP0, UPT, UR4, URZ, UPT ;  /* 0x0000003f0400728c */ /* 0x000fe2000bf05270 */
[----:B-1----:R-:W1:Y:S02]  /*03e0*/  MUFU.RCP R0, R0 ;  /* 0x0000000000007308 */ /* 0x002e640000001000 */
[----:B-1----:R-:W-:Y:S02]  /*03f0*/  VIADD R3, R0, 0xffffffe ;  /* 0x0ffffffe00037836 */ /* 0x002fe40000000000 */
[----:B------:R-:W-:-:S04]  /*0400*/  IMAD.MOV R0, RZ, RZ, -R4 ;  /* 0x000000ffff007224 */ /* 0x000fc800078e0a04 */
[----:B------:R-:W1:Y:S02]  /*0410*/  F2I.FTZ.U32.TRUNC.NTZ R3, R3 ;  /* 0x0000000300037305 */ /* 0x000e64000021f000 */
[----:B-1----:R-:W-:-:S04]  /*0420*/  IMAD.MOV R6, RZ, RZ, -R3 ;  /* 0x000000ffff067224 */ /* 0x002fc800078e0a03 */
[----:B------:R-:W-:Y:S02]  /*0430*/  IMAD.MOV.U32 R2, RZ, RZ, R6 ;  /* 0x000000ffff027224 */ /* 0x000fe400078e0006 */
[----:B------:R-:W1:Y:S02]  /*0440*/  LDC R6, c[0x0][0x230] ;  /* 0x00008c00ff067b82 */ /* 0x000e640000000800 */
[----:B------:R-:W-:Y:S02]  /*0450*/  IMAD R5, R2, R7, RZ ;  /* 0x0000000702057224 */ /* 0x000fe400078e02ff */
[----:B------:R-:W-:-:S04]  /*0460*/  IMAD.MOV.U32 R2, RZ, RZ, RZ ;  /* 0x000000ffff027224 */ /* 0x000fc800078e00ff */
[----:B------:R-:W-:-:S06]  /*0470*/  IMAD.HI.U32 R2, R3, R5, R2 ;  /* 0x0000000503027227 */ /* 0x000fcc00078e0002 */
[----:B------:R-:W-:-:S04]  /*0480*/  IMAD.HI.U32 R2, R2, R9, RZ ;  /* 0x0000000902027227 */ /* 0x000fc800078e00ff */
[----:B------:R-:W-:-:S05]  /*0490*/  IMAD R0, R2, R0, R9 ;  /* 0x0000000002007224 */ /* 0x000fca00078e0209 */
[----:B------:R-:W-:Y:S01]  /*04a0*/  ISETP.GT.U32.AND P1, PT, R7, R0, PT ;  /* 0x000000000700720c */ /* 0x000fe20003f24070 */
[----:B-1----:R-:W-:-:S12]  /*04b0*/  VIADD R6, R6, 0x1f ;  /* 0x0000001f06067836 */ /* 0x002fd80000000000 */
[----:B------:R-:W-:Y:S02]  /*04c0*/  @!P1 IMAD.IADD R0, R0, 0x1, -R7 ;  /* 0x0000000100009824 */ /* 0x000fe400078e0a07 */
[----:B------:R-:W-:-:S03]  /*04d0*/  @!P1 VIADD R2, R2, 0x1 ;  /* 0x0000000102029836 */ /* 0x000fc60000000000 */
[----:B------:R-:W-:Y:S02]  /*04e0*/  ISETP.GE.U32.AND P0, PT, R0, R7, PT ;  /* 0x000000070000720c */ /* 0x000fe40003f06070 */
[----:B------:R-:W-:-:S04]  /*04f0*/  LOP3.LUT R0, R11, R10, RZ, 0x3c, !PT ;  /* 0x0000000a0b007212 */ /* 0x000fc800078e3cff */
[----:B------:R-:W-:-:S07]  /*0500*/  ISETP.GE.AND P2, PT, R0, RZ, PT ;  /* 0x000000ff0000720c */ /* 0x000fce0003f46270 */
[----:B------:R-:W-:Y:S01]  /*0510*/  @P0 VIADD R2, R2, 0x1 ;  /* 0x0000000102020836 */ /* 0x000fe20000000000 */
[----:B------:R-:W-:-:S05]  /*0520*/  ISETP.GT.AND P0, PT, R6, 0x1f, PT ;  /* 0x0000001f0600780c */ /* 0x000fca0003f04270 */
[----:B------:R-:W-:-:S05]  /*0530*/  @!P2 IMAD.MOV R2, RZ, RZ, -R2 ;  /* 0x000000ffff02a224 */ /* 0x000fca00078e0a02 */
[----:B------:R-:W-:-:S09]  /*0540*/  R2UR UR5, R2 ;  /* 0x00000000020572ca */ /* 0x000fd200000e0000 */
[----:B------:R-:W-:-:S04]  /*0550*/  @!UP0 ULOP3.LUT UR5, URZ, UR7, URZ, 0x33, !UPT ;  /* 0x000000073f058292 */ /* 0x000fc8000f8e333f */
[----:B------:R-:W-:Y:S02]  /*0560*/  UIADD3 UR4, -UR5, URZ, URZ ;  /* 0x0000003f05047290 */ /* 0x000fe4000fffe13f */
[----:B------:R-:W-:-:S04]  /*0570*/  USHF.L.U32 UR5, UR5, 0x8, URZ ;  /* 0x0000000805057899 */ /* 0x000fc8000800063f */
[----:B------:R-:W-:Y:S01]  /*0580*/  IMAD R0, R10, UR4, R11 ;  /* 0x000000040a007c24 */ /* 0x000fe2000f8e020b */
[----:B------:R-:W-:Y:S02]  /*0590*/  UMOV UR4, 0x400 ;  /* 0x0000040000047882 */ /* 0x000fe40000000000 */
[----:B----4-:R-:W-:Y:S01]  /*05a0*/  ULEA UR4, UR6, UR4, 0x18 ;  /* 0x0000000406047291 */ /* 0x010fe2000f8ec03f */
[----:B------:R-:W-:-:S04]  /*05b0*/  IMAD.IADD R0, R8, 0x1, R0 ;  /* 0x0000000108007824 */ /* 0x000fc800078e0200 */
[----:B------:R-:W-:Y:S01]  /*05c0*/  IMAD R17, R0, 0x40, R17 ;  /* 0x0000004000117824 */ /* 0x000fe200078e0211 */
[----:B------:R-:W-:Y:S01]  /*05d0*/  LEA.HI R0, R15, 0x1c, RZ, 0x1a ;  /* 0x0000001c0f007811 */ /* 0x000fe200078fd0ff */
[----:B0-----:R-:W-:Y:S06]  /*05e0*/  @P0 BRA `(.L_x_0) ;  /* 0x0000000000900947 */ /* 0x001fec0003800000 */
[C---:B------:R-:W-:Y:S01]  /*05f0*/  LOP3.LUT R2, R15.reuse, 0x80, RZ, 0xc0, !PT ;  /* 0x000000800f027812 */ /* 0x040fe200078ec0ff */
[----:B------:R-:W-:Y:S01]  /*0600*/  IMAD.SHL.U32 R23, R15, 0x20, RZ ;  /* 0x000000200f177824 */ /* 0x000fe200078e00ff */
[----:B------:R-:W-:Y:S02]  /*0610*/  CS2R R24, SRZ ;  /* 0x0000000000187805 */ /* 0x000fe4000001ff00 */
[----:B------:R-:W-:Y:S02]  /*0620*/  CS2R R26, SRZ ;  /* 0x00000000001a7805 */ /* 0x000fe4000001ff00 */
[----:B------:R-:W-:Y:S02]  /*0630*/  R2UR UR6, R2 ;  /* 0x00000000020672ca */ /* 0x000fe400000e0000 */
[----:B------:R-:W-:Y:S02]  /*0640*/  CS2R R28, SRZ ;  /* 0x00000000001c7805 */ /* 0x000fe4000001ff00 */
[----:B------:R-:W-:-:S02]  /*0650*/  CS2R R30, SRZ ;  /* 0x00000000001e7805 */ /* 0x000fc4000001ff00 */
[----:B------:R-:W-:Y:S02]  /*0660*/  CS2R R32, SRZ ;  /* 0x0000000000207805 */ /* 0x000fe4000001ff00 */
[----:B------:R-:W-:Y:S02]  /*0670*/  CS2R R34, SRZ ;  /* 0x0000000000227805 */ /* 0x000fe4000001ff00 */
[----:B------:R-:W-:Y:S02]  /*0680*/  CS2R R36, SRZ ;  /* 0x0000000000247805 */ /* 0x000fe4000001ff00 */
[----:B------:R-:W-:Y:S02]  /*0690*/  CS2R R38, SRZ ;  /* 0x0000000000267805 */ /* 0x000fe4000001ff00 */
        /* <DEDUP_REMOVED lines=23> */
[----:B------:R-:W-:Y:S01]  /*0810*/  CS2R R86, SRZ ;  /* 0x0000000000567805 */ /* 0x000fe2000001ff00 */
[----:B------:R-:W-:Y:S06]  /*0820*/  BRA `(.L_x_1) ;  /* 0x0000003800c87947 */ /* 0x000fec0003800000 */
.L_x_0:
[----:B------:R-:W-:Y:S01]  /*0830*/  IABS R52, R40 ;  /* 0x0000002800347213 */ /* 0x000fe20000000000 */
[----:B------:R-:W0:Y:S01]  /*0840*/  LDC R153, c[0x0][0x238] ;  /* 0x00008e00ff997b82 */ /* 0x000e220000000800 */
[----:B------:R-:W-:Y:S02]  /*0850*/  IABS R50, R41 ;  /* 0x0000002900327213 */ /* 0x000fe40000000000 */
[----:B------:R-:W-:Y:S01]  /*0860*/  CS2R R54, SRZ ;  /* 0x0000000000367805 */ /* 0x000fe2000001ff00 */
[----:B------:R-:W1:Y:S01]  /*0870*/  I2F.RP R8, R52 ;  /* 0x0000003400087306 */ /* 0x000e620000209400 */
[----:B------:R-:W-:Y:S02]  /*0880*/  SHF.R.U32.HI R3, RZ, 0x5, R15 ;  /* 0x00000005ff037819 */ /* 0x000fe4000001160f */
[----:B------:R-:W-:Y:S02]  /*0890*/  CS2R R56, SRZ ;  /* 0x0000000000387805 */ /* 0x000fe4000001ff00 */
[----:B------:R-:W-:-:S02]  /*08a0*/  IABS R49, R17 ;  /* 0x0000001100317213 */ /* 0x000fc40000000000 */
[----:B------:R-:W-:Y:S02]  /*08b0*/  CS2R R58, SRZ ;  /* 0x00000000003a7805 */ /* 0x000fe4000001ff00 */
[----:B------:R-:W-:Y:S02]  /*08c0*/  R2UR UR15, R3 ;  /* 0x00000000030f72ca */ /* 0x000fe400000e0000 */
[----:B------:R-:W-:Y:S02]  /*08d0*/  CS2R R60, SRZ ;  /* 0x00000000003c7805 */ /* 0x000fe4000001ff00 */
[----:B------:R-:W-:Y:S01]  /*08e0*/  LOP3.LUT R166, R15, 0x1f, RZ, 0xc0, !PT ;  /* 0x0000001f0fa67812 */ /* 0x000fe200078ec0ff */
[----:B------:R-:W2:Y:S01]  /*08f0*/  I2F.RP R7, R50 ;  /* 0x0000003200077306 */ /* 0x000ea20000209400 */
[----:B------:R-:W-:Y:S02]  /*0900*/  CS2R R62, SRZ ;  /* 0x00000000003e7805 */ /* 0x000fe4000001ff00 */
[----:B------:R-:W-:-:S02]  /*0910*/  CS2R R64, SRZ ;  /* 0x0000000000407805 */ /* 0x000fc4000001ff00 */
[----:B------:R-:W-:Y:S02]  /*0920*/  CS2R R66, SRZ ;  /* 0x0000000000427805 */ /* 0x000fe4000001ff00 */
[----:B------:R-:W-:Y:S02]  /*0930*/  CS2R R68, SRZ ;  /* 0x0000000000447805 */ /* 0x000fe4000001ff00 */
[----:B------:R-:W-:Y:S02]  /*0940*/  CS2R R70, SRZ ;  /* 0x0000000000467805 */ /* 0x000fe4000001ff00 */
[----:B------:R-:W-:Y:S02]  /*0950*/  CS2R R72, SRZ ;  /* 0x0000000000487805 */ /* 0x000fe4000001ff00 */
[----:B------:R-:W-:Y:S01]  /*0960*/  CS2R R74, SRZ ;  /* 0x00000000004a7805 */ /* 0x000fe2000001ff00 */
[----:B-1----:R-:W1:Y:S01]  /*0970*/  MUFU.RCP R8, R8 ;  /* 0x0000000800087308 */ /* 0x002e620000001000 */
[----:B------:R-:W-:Y:S01]  /*0980*/  CS2R R76, SRZ ;  /* 0x00000000004c7805 */ /* 0x000fe2000001ff00 */
[----:B------:R-:W-:Y:S01]  /*0990*/  UIADD3 UR7, UR5, UR15, URZ ;  /* 0x0000000f05077290 */ /* 0x000fe2000fffe03f */
[----:B------:R-:W-:Y:S01]  /*09a0*/  CS2R R78, SRZ ;  /* 0x00000000004e7805 */ /* 0x000fe2000001ff00 */
[----:B------:R-:W-:Y:S01]  /*09b0*/  ULOP3.LUT UR42, UR5, 0x7, UR15, 0xf8, !UPT ;  /* 0x00000007052a7892 */ /* 0x000fe2000f8ef80f */
[----:B0-----:R-:W-:Y:S01]  /*09c0*/  IMAD.SHL.U32 R169, R153, 0x20, RZ ;  /* 0x0000002099a97824 */ /* 0x001fe200078e00ff */
[----:B------:R-:W-:Y:S01]  /*09d0*/  UIADD3 UR8, UR7, 0xf8, URZ ;  /* 0x000000f807087890 */ /* 0x000fe2000fffe03f */
[----:B------:R-:W-:Y:S01]  /*09e0*/  IMAD R167, R0, R153, RZ ;  /* 0x0000009900a77224 */ /* 0x000fe200078e02ff */
[----:B--2---:R-:W0:Y:S01]  /*09f0*/  MUFU.RCP R7, R7 ;  /* 0x0000000700077308 */ /* 0x004e220000001000 */
[----:B------:R-:W-:-:S02]  /*0a00*/  ULOP3.LUT UR9, UR42, 0xf0, URZ, 0xfc, !UPT ;  /* 0x000000f02a097892 */ /* 0x000fc4000f8efc3f */
[----:B------:R-:W-:Y:S01]  /*0a10*/  IMAD.U32 R44, RZ, RZ, UR42 ;  /* 0x0000002aff2c7e24 */ /* 0x000fe2000f8e00ff */
[----:B------:R-:W-:Y:S01]  /*0a20*/  ULOP3.LUT UR10, UR42, 0xe8, URZ, 0xfc, !UPT ;  /* 0x000000e82a0a7892 */ /* 0x000fe2000f8efc3f */
[-C--:B------:R-:W-:Y:S01]  /*0a30*/  IMAD R165, R16, R153.reuse, RZ ;  /* 0x0000009910a57224 */ /* 0x080fe200078e02ff */
[----:B------:R-:W-:Y:S01]  /*0a40*/  ULOP3.LUT UR11, UR42, 0xe0, URZ, 0xfc, !UPT ;  /* 0x000000e02a0b7892 */ /* 0x000fe2000f8efc3f */
[-C--:B------:R-:W-:Y:S01]  /*0a50*/  IMAD R163, R14, R153.reuse, RZ ;  /* 0x000000990ea37224 */ /* 0x080fe200078e02ff */
[----:B------:R-:W-:Y:S01]  /*0a60*/  UIADD3 UR16, UR7, 0xd8, URZ ;  /* 0x000000d807107890 */ /* 0x000fe2000fffe03f */
[----:B------:R-:W-:Y:S01]  /*0a70*/  IABS R53, R44 ;  /* 0x0000002c00357213 */ /* 0x000fe20000000000 */
[----:B-1----:R-:W-:Y:S01]  /*0a80*/  VIADD R4, R8, 0xffffffe ;  /* 0x0ffffffe08047836 */ /* 0x002fe20000000000 */
[----:B------:R-:W-:Y:S01]  /*0a90*/  ULOP3.LUT UR17, UR42, 0xd0, URZ, 0xfc, !UPT ;  /* 0x000000d02a117892 */ /* 0x000fe2000f8efc3f */
[----:B------:R-:W-:Y:S01]  /*0aa0*/  IMAD.U32 R8, RZ, RZ, UR8 ;  /* 0x00000008ff087e24 */ /* 0x000fe2000f8e00ff */
[----:B------:R-:W-:Y:S01]  /*0ab0*/  ULOP3.LUT UR18, UR42, 0xc8, URZ, 0xfc, !UPT ;  /* 0x000000c82a127892 */ /* 0x000fe2000f8efc3f */
[----:B------:R1:W2:Y:S01]  /*0ac0*/  F2I.FTZ.U32.TRUNC.NTZ R5, R4 ;  /* 0x0000000400057305 */ /* 0x0002a2000021f000 */
[----:B------:R-:W-:Y:S01]  /*0ad0*/  ULOP3.LUT UR19, UR42, 0xc0, URZ, 0xfc, !UPT ;  /* 0x000000c02a137892 */ /* 0x000fe2000f8efc3f */
[-C--:B------:R-:W-:Y:S01]  /*0ae0*/  IMAD R161, R22, R153.reuse, RZ ;  /* 0x0000009916a17224 */ /* 0x080fe200078e02ff */
[----:B------:R-:W-:Y:S01]  /*0af0*/  IABS R8, R8 ;  /* 0x0000000800087213 */ /* 0x000fe20000000000 */
[----:B0-----:R-:W-:Y:S01]  /*0b00*/  VIADD R2, R7, 0xffffffe ;  /* 0x0ffffffe07027836 */ /* 0x001fe20000000000 */
[----:B------:R-:W-:Y:S01]  /*0b10*/  UIADD3 UR20, UR7, 0xb8, URZ ;  /* 0x000000b807147890 */ /* 0x000fe2000fffe03f */
[-C--:B------:R-:W-:Y:S01]  /*0b20*/  IMAD R159, R21, R153.reuse, RZ ;  /* 0x00000099159f7224 */ /* 0x080fe200078e02ff */
[----:B------:R-:W-:Y:S01]  /*0b30*/  ULOP3.LUT UR21, UR42, 0xb0, URZ, 0xfc, !UPT ;  /* 0x000000b02a157892 */ /* 0x000fe2000f8efc3f */
[----:B------:R0:W3:Y:S01]  /*0b40*/  F2I.FTZ.U32.TRUNC.NTZ R3, R2 ;  /* 0x0000000200037305 */ /* 0x0000e2000021f000 */
[----:B-1----:R-:W-:Y:S01]  /*0b50*/  IMAD.MOV.U32 R4, RZ, RZ, RZ ;  /* 0x000000ffff047224 */ /* 0x002fe200078e00ff */
[----:B------:R-:W-:Y:S01]  /*0b60*/  ULOP3.LUT UR22, UR42, 0xa8, URZ, 0xfc, !UPT ;  /* 0x000000a82a167892 */ /* 0x000fe2000f8efc3f */
[-C--:B------:R-:W-:Y:S01]  /*0b70*/  IMAD R157, R20, R153.reuse, RZ ;  /* 0x00000099149d7224 */ /* 0x080fe200078e02ff */
[----:B------:R-:W-:Y:S01]  /*0b80*/  ULOP3.LUT UR23, UR42, 0xa0, URZ, 0xfc, !UPT ;  /* 0x000000a02a177892 */ /* 0x000fe2000f8efc3f */
[----:B------:R-:W-:Y:S01]  /*0b90*/  IMAD R155, R19, R153, RZ ;  /* 0x00000099139b7224 */ /* 0x000fe200078e02ff */
[----:B------:R-:W-:Y:S01]  /*0ba0*/  UIADD3 UR24, UR7, 0x98, URZ ;  /* 0x0000009807187890 */ /* 0x000fe2000fffe03f */
[----:B--2---:R-:W-:Y:S01]  /*0bb0*/  IMAD.MOV R11, RZ, RZ, -R5 ;  /* 0x000000ffff0b7224 */ /* 0x004fe200078e0a05 */
[----:B------:R-:W-:Y:S01]  /*0bc0*/  ULOP3.LUT UR25, UR42, 0x90, URZ, 0xfc, !UPT ;  /* 0x000000902a197892 */ /* 0x000fe2000f8efc3f */
[----:B0-----:R-:W-:Y:S01]  /*0bd0*/  IMAD.MOV.U32 R2, RZ, RZ, RZ ;  /* 0x000000ffff027224 */ /* 0x001fe200078e00ff */
[----:B------:R-:W-:Y:S01]  /*0be0*/  ULOP3.LUT UR26, UR42, 0x88, URZ, 0xfc, !UPT ;  /* 0x000000882a1a7892 */ /* 0x000fe2000f8efc3f */
[----:B------:R-:W-:Y:S01]  /*0bf0*/  IMAD R7, R11, R52, RZ ;  /* 0x000000340b077224 */ /* 0x000fe200078e02ff */
[----:B------:R-:W-:Y:S01]  /*0c00*/  ULOP3.LUT UR27, UR42, 0x80, URZ, 0xfc, !UPT ;  /* 0x000000802a1b7892 */ /* 0x000fe2000f8efc3f */
[----:B------:R-:W-:Y:S01]  /*0c10*/  CS2R R80, SRZ ;  /* 0x0000000000507805 */ /* 0x000fe2000001ff00 */
[----:B------:R-:W-:Y:S01]  /*0c20*/  UIADD3 UR28, UR7, 0x78, URZ ;  /* 0x00000078071c7890 */ /* 0x000fe2000fffe03f */
[----:B---3--:R-:W-:Y:S01]  /*0c30*/  IMAD.MOV R9, RZ, RZ, -R3 ;  /* 0x000000ffff097224 */ /* 0x008fe200078e0a03 */
[----:B------:R-:W-:Y:S01]  /*0c40*/  ULOP3.LUT UR29, UR42, 0x70, URZ, 0xfc, !UPT ;  /* 0x000000702a1d7892 */ /* 0x000fe2000f8efc3f */
[----:B------:R-:W-:Y:S01]  /*0c50*/  IMAD.HI.U32 R5, R5, R7, R4 ;  /* 0x0000000705057227 */ /* 0x000fe200078e0004 */
[----:B------:R-:W-:Y:S01]  /*0c60*/  ULOP3.LUT UR30, UR42, 0x68, URZ, 0xfc, !UPT ;  /* 0x000000682a1e7892 */ /* 0x000fe2000f8efc3f */
[----:B------:R-:W-:Y:S01]  /*0c70*/  CS2R R82, SRZ ;  /* 0x0000000000527805 */ /* 0x000fe2000001ff00 */
[----:B------:R-:W-:Y:S01]  /*0c80*/  ULOP3.LUT UR31, UR42, 0x60, URZ, 0xfc, !UPT ;  /* 0x000000602a1f7892 */ /* 0x000fe2000f8efc3f */
[----:B------:R-:W-:Y:S01]  /*0c90*/  IMAD R7, R9, R50, RZ ;  /* 0x0000003209077224 */ /* 0x000fe200078e02ff */
[----:B------:R-:W-:Y:S01]  /*0ca0*/  UIADD3 UR32, UR7, 0x58, URZ ;  /* 0x0000005807207890 */ /* 0x000fe2000fffe03f */
[----:B------:R-:W-:Y:S01]  /*0cb0*/  IMAD.U32 R26, RZ, RZ, UR26 ;  /* 0x0000001aff1a7e24 */ /* 0x000fe2000f8e00ff */
[----:B------:R-:W-:Y:S01]  /*0cc0*/  ULOP3.LUT UR33, UR42, 0x50, URZ, 0xfc, !UPT ;  /* 0x000000502a217892 */ /* 0x000fe2000f8efc3f */
[----:B------:R-:W-:Y:S01]  /*0cd0*/  IMAD.HI.U32 R4, R3, R7, R2 ;  /* 0x0000000703047227 */ /* 0x000fe200078e0002 */
[----:B------:R-:W-:Y:S01]  /*0ce0*/  SHF.R.S32.HI R3, RZ, 0x1f, R6 ;  /* 0x0000001fff037819 */ /* 0x000fe20000011406 */
[----:B------:R-:W-:Y:S01]  /*0cf0*/  ULOP3.LUT UR34, UR42, 0x48, URZ, 0xfc, !UPT ;  /* 0x000000482a227892 */ /* 0x000fe2000f8efc3f */
[----:B------:R-:W-:Y:S01]  /*0d00*/  IABS R33, R26 ;  /* 0x0000001a00217213 */ /* 0x000fe20000000000 */
[----:B------:R-:W-:Y:S01]  /*0d10*/  IMAD.MOV.U32 R7, RZ, RZ, R8 ;  /* 0x000000ffff077224 */ /* 0x000fe200078e0008 */
[----:B------:R-:W-:Y:S01]  /*0d20*/  ULOP3.LUT UR35, UR42, 0x40, URZ, 0xfc, !UPT ;  /* 0x000000402a237892 */ /* 0x000fe2000f8efc3f */
[----:B------:R-:W-:Y:S01]  /*0d30*/  IMAD.HI.U32 R2, R5, R49, RZ ;  /* 0x0000003105027227 */ /* 0x000fe200078e00ff */
[----:B------:R-:W-:Y:S01]  /*0d40*/  UIADD3 UR36, UR7, 0x38, URZ ;  /* 0x0000003807247890 */ /* 0x000fe2000fffe03f */
[----:B------:R-:W-:Y:S01]  /*0d50*/  CS2R R84, SRZ ;  /* 0x0000000000547805 */ /* 0x000fe2000001ff00 */
[----:B------:R-:W-:Y:S01]  /*0d60*/  ULOP3.LUT UR37, UR42, 0x30, URZ, 0xfc, !UPT ;  /* 0x000000302a257892 */ /* 0x000fe2000f8efc3f */
[----:B------:R-:W-:Y:S01]  /*0d70*/  IMAD.HI.U32 R5, R4, R7, RZ ;  /* 0x0000000704057227 */ /* 0x000fe200078e00ff */
[----:B------:R-:W-:Y:S01]  /*0d80*/  ULOP3.LUT UR38, UR42, 0x28, URZ, 0xfc, !UPT ;  /* 0x000000282a267892 */ /* 0x000fe2000f8efc3f */
[----:B------:R-:W-:Y:S01]  /*0d90*/  CS2R R86, SRZ ;  /* 0x0000000000567805 */ /* 0x000fe2000001ff00 */
[----:B------:R-:W-:Y:S01]  /*0da0*/  ULOP3.LUT UR39, UR42, 0x20, URZ, 0xfc, !UPT ;  /* 0x000000202a277892 */ /* 0x000fe2000f8efc3f */
[----:B------:R-:W-:Y:S01]  /*0db0*/  IMAD.MOV R8, RZ, RZ, -R2 ;  /* 0x000000ffff087224 */ /* 0x000fe200078e0a02 */
[----:B------:R-:W-:Y:S01]  /*0dc0*/  LEA.HI R2, R3, R6, RZ, 0x5 ;  /* 0x0000000603027211 */ /* 0x000fe200078f28ff */
[----:B------:R-:W-:Y:S01]  /*0dd0*/  IMAD.MOV R5, RZ, RZ, -R5 ;  /* 0x000000ffff057224 */ /* 0x000fe200078e0a05 */
[----:B------:R-:W-:Y:S01]  /*0de0*/  ULOP3.LUT UR40, UR42, 0x10, URZ, 0xfc, !UPT ;  /* 0x000000102a287892 */ /* 0x000fe2000f8efc3f */
[----:B------:R-:W-:Y:S01]  /*0df0*/  IMAD.U32 R3, RZ, RZ, UR9 ;  /* 0x00000009ff037e24 */ /* 0x000fe2000f8e00ff */
[----:B------:R-:W-:Y:S01]  /*0e00*/  UIADD3 UR7, UR7, 0x18, URZ ;  /* 0x0000001807077890 */ /* 0x000fe2000fffe03f */
[----:B------:R-:W-:Y:S01]  /*0e10*/  IMAD.U32 R6, RZ, RZ, UR10 ;  /* 0x0000000aff067e24 */ /* 0x000fe2000f8e00ff */
[----:B------:R-:W-:Y:S01]  /*0e20*/  ULOP3.LUT UR41, UR42, 0x8, URZ, 0xfc, !UPT ;  /* 0x000000082a297892 */ /* 0x000fe2000f8efc3f */
[----:B------:R-:W-:Y:S01]  /*0e30*/  IMAD R5, R50, R5, R7 ;  /* 0x0000000532057224 */ /* 0x000fe200078e0207 */
[----:B------:R-:W-:Y:S01]  /*0e40*/  IABS R7, R3 ;  /* 0x0000000300077213 */ /* 0x000fe20000000000 */
[----:B------:R-:W-:Y:S01]  /*0e50*/  IMAD.U32 R3, RZ, RZ, UR11 ;  /* 0x0000000bff037e24 */ /* 0x000fe2000f8e00ff */
[----:B------:R-:W-:Y:S01]  /*0e60*/  IABS R9, R6 ;  /* 0x0000000600097213 */ /* 0x000fe20000000000 */
[----:B------:R-:W-:Y:S01]  /*0e70*/  IMAD R49, R52, R8, R49 ;  /* 0x0000000834317224 */ /* 0x000fe200078e0231 */
[----:B------:R-:W-:Y:S01]  /*0e80*/  ISETP.GT.U32.AND P1, PT, R50, R5, PT ;  /* 0x000000053200720c */ /* 0x000fe20003f24070 */
[----:B------:R-:W-:Y:S01]  /*0e90*/  IMAD.U32 R6, RZ, RZ, UR16 ;  /* 0x00000010ff067e24 */ /* 0x000fe2000f8e00ff */
[----:B------:R-:W-:Y:S01]  /*0ea0*/  IABS R11, R3 ;  /* 0x00000003000b7213 */ /* 0x000fe20000000000 */
[----:B------:R-:W-:Y:S01]  /*0eb0*/  IMAD.U32 R8, RZ, RZ, UR17 ;  /* 0x00000011ff087e24 */ /* 0x000fe2000f8e00ff */
[----:B------:R-:W-:Y:S01]  /*0ec0*/  ISETP.GT.U32.AND P0, PT, R52, R49, PT ;  /* 0x000000313400720c */ /* 0x000fe20003f04070 */
[----:B------:R-:W-:Y:S01]  /*0ed0*/  IMAD.HI.U32 R3, R4, R7, RZ ;  /* 0x0000000704037227 */ /* 0x000fe200078e00ff */
[----:B------:R-:W-:-:S02]  /*0ee0*/  IABS R13, R6 ;  /* 0x00000006000d7213 */ /* 0x000fc40000000000 */
[----:B------:R-:W-:Y:S01]  /*0ef0*/  IABS R23, R8 ;  /* 0x0000000800177213 */ /* 0x000fe20000000000 */
[----:B------:R-:W-:Y:S01]  /*0f00*/  IMAD.HI.U32 R6, R4, R9, RZ ;  /* 0x0000000904067227 */ /* 0x000fe200078e00ff */
[----:B------:R-:W-:-:S03]  /*0f10*/  SHF.R.S32.HI R160, RZ, 0x5, R2 ;  /* 0x00000005ffa07819 */ /* 0x000fc60000011402 */
[----:B------:R-:W-:Y:S02]  /*0f20*/  IMAD.MOV R8, RZ, RZ, -R3 ;  /* 0x000000ffff087224 */ /* 0x000fe400078e0a03 */
[----:B------:R-:W-:-:S04]  /*0f30*/  IMAD.HI.U32 R3, R4, R11, RZ ;  /* 0x0000000b04037227 */ /* 0x000fc800078e00ff */
[----:B------:R-:W-:Y:S02]  /*0f40*/  IMAD.MOV R10, RZ, RZ, -R6 ;  /* 0x000000ffff0a7224 */ /* 0x000fe400078e0a06 */
[----:B------:R-:W-:Y:S02]  /*0f50*/  IMAD R6, R50, R8, R7 ;  /* 0x0000000832067224 */ /* 0x000fe400078e0207 */
[----:B------:R-:W-:-:S03]  /*0f60*/  IMAD.HI.U32 R8, R4, R13, RZ ;  /* 0x0000000d04087227 */ /* 0x000fc600078e00ff */
[----:B------:R-:W-:Y:S01]  /*0f70*/  ISETP.GT.U32.AND P2, PT, R50, R6, PT ;  /* 0x000000063200720c */ /* 0x000fe20003f44070 */
[----:B------:R-:W-:Y:S02]  /*0f80*/  IMAD.MOV R12, RZ, RZ, -R3 ;  /* 0x000000ffff0c7224 */ /* 0x000fe400078e0a03 */
[----:B------:R-:W-:-:S04]  /*0f90*/  IMAD.HI.U32 R3, R4, R23, RZ ;  /* 0x0000001704037227 */ /* 0x000fc800078e00ff */
[C---:B------:R-:W-:Y:S02]  /*0fa0*/  IMAD R7, R50.reuse, R10, R9 ;  /* 0x0000000a32077224 */ /* 0x040fe400078e0209 */
[----:B------:R-:W-:Y:S02]  /*0fb0*/  IMAD.MOV R9, RZ, RZ, -R8 ;  /* 0x000000ffff097224 */ /* 0x000fe400078e0a08 */
[C---:B------:R-:W-:Y:S01]  /*0fc0*/  IMAD R8, R50.reuse, R12, R11 ;  /* 0x0000000c32087224 */ /* 0x040fe200078e020b */
[C---:B------:R-:W-:Y:S01]  /*0fd0*/  ISETP.GT.U32.AND P3, PT, R50.reuse, R7, PT ;  /* 0x000000073200720c */ /* 0x040fe20003f64070 */
[----:B------:R-:W-:Y:S02]  /*0fe0*/  IMAD.MOV R3, RZ, RZ, -R3 ;  /* 0x000000ffff037224 */ /* 0x000fe400078e0a03 */
[----:B------:R-:W-:Y:S01]  /*0ff0*/  IMAD.U32 R11, RZ, RZ, UR18 ;  /* 0x00000012ff0b7e24 */ /* 0x000fe2000f8e00ff */
[C---:B------:R-:W-:Y:S01]  /*1000*/  ISETP.GT.U32.AND P4, PT, R50.reuse, R8, PT ;  /* 0x000000083200720c */ /* 0x040fe20003f84070 */
[----:B------:R-:W-:-:S02]  /*1010*/  IMAD R10, R50, R3, R23 ;  /* 0x00000003320a7224 */ /* 0x000fc400078e0217 */
[----:B------:R-:W-:Y:S01]  /*1020*/  IMAD.U32 R3, RZ, RZ, UR19 ;  /* 0x00000013ff037e24 */ /* 0x000fe2000f8e00ff */
[----:B------:R-:W-:Y:S01]  /*1030*/  IABS R23, R11 ;  /* 0x0000000b00177213 */ /* 0x000fe20000000000 */
[----:B------:R-:W-:Y:S02]  /*1040*/  IMAD.U32 R11, RZ, RZ, UR20 ;  /* 0x00000014ff0b7e24 */ /* 0x000fe4000f8e00ff */
[----:B------:R-:W-:Y:S01]  /*1050*/  IMAD.U32 R12, RZ, RZ, UR21 ;  /* 0x00000015ff0c7e24 */ /* 0x000fe2000f8e00ff */
[----:B------:R-:W-:Y:S01]  /*1060*/  IABS R25, R3 ;  /* 0x0000000300197213 */ /* 0x000fe20000000000 */
[----:B------:R-:W-:Y:S01]  /*1070*/  IMAD R9, R50, R9, R13 ;  /* 0x0000000932097224 */ /* 0x000fe200078e020d */
[----:B------:R-:W-:Y:S01]  /*1080*/  IABS R27, R11 ;  /* 0x0000000b001b7213 */ /* 0x000fe20000000000 */
[----:B------:R-:W-:Y:S01]  /*1090*/  IMAD.U32 R13, RZ, RZ, UR22 ;  /* 0x00000016ff0d7e24 */ /* 0x000fe2000f8e00ff */
[----:B------:R-:W-:Y:S01]  /*10a0*/  IABS R29, R12 ;  /* 0x0000000c001d7213 */ /* 0x000fe20000000000 */
[----:B------:R-:W-:Y:S01]  /*10b0*/  IMAD.HI.U32 R3, R4, R23, RZ ;  /* 0x0000001704037227 */ /* 0x000fe200078e00ff */
[----:B------:R-:W-:-:S02]  /*10c0*/  ISETP.GT.U32.AND P5, PT, R50, R9, PT ;  /* 0x000000093200720c */ /* 0x000fc40003fa4070 */
[----:B------:R-:W-:Y:S01]  /*10d0*/  IABS R31, R13 ;  /* 0x0000000d001f7213 */ /* 0x000fe20000000000 */
[----:B------:R-:W-:-:S04]  /*10e0*/  IMAD.HI.U32 R11, R4, R25, RZ ;  /* 0x00000019040b7227 */ /* 0x000fc800078e00ff */
[----:B------:R-:W-:Y:S02]  /*10f0*/  IMAD.MOV R12, RZ, RZ, -R3 ;  /* 0x000000ffff0c7224 */ /* 0x000fe400078e0a03 */
[----:B------:R-:W-:-:S04]  /*1100*/  IMAD.HI.U32 R3, R4, R27, RZ ;  /* 0x0000001b04037227 */ /* 0x000fc800078e00ff */
[----:B------:R-:W-:Y:S02]  /*1110*/  IMAD.MOV R24, RZ, RZ, -R11 ;  /* 0x000000ffff187224 */ /* 0x000fe400078e0a0b */
[----:B------:R-:W-:Y:S02]  /*1120*/  IMAD R11, R50, R12, R23 ;  /* 0x0000000c320b7224 */ /* 0x000fe400078e0217 */
[----:B------:R-:W-:Y:S02]  /*1130*/  IMAD.MOV R23, RZ, RZ, -R3 ;  /* 0x000000ffff177224 */ /* 0x000fe400078e0a03 */
[----:B------:R-:W-:-:S04]  /*1140*/  IMAD.HI.U32 R3, R4, R31, RZ ;  /* 0x0000001f04037227 */ /* 0x000fc800078e00ff */
[----:B------:R-:W-:-:S04]  /*1150*/  IMAD.HI.U32 R13, R4, R29, RZ ;  /* 0x0000001d040d7227 */ /* 0x000fc800078e00ff */
[C---:B------:R-:W-:Y:S02]  /*1160*/  IMAD R12, R50.reuse, R24, R25 ;  /* 0x00000018320c7224 */ /* 0x040fe400078e0219 */
[----:B------:R-:W-:Y:S02]  /*1170*/  IMAD.MOV R3, RZ, RZ, -R3 ;  /* 0x000000ffff037224 */ /* 0x000fe400078e0a03 */
[----:B------:R-:W-:Y:S02]  /*1180*/  IMAD.MOV R24, RZ, RZ, -R13 ;  /* 0x000000ffff187224 */ /* 0x000fe400078e0a0d */
[C---:B------:R-:W-:Y:S02]  /*1190*/  IMAD R13, R50.reuse, R23, R27 ;  /* 0x00000017320d7224 */ /* 0x040fe400078e021b */
[----:B------:R-:W-:Y:S02]  /*11a0*/  IMAD.U32 R23, RZ, RZ, UR23 ;  /* 0x00000017ff177e24 */ /* 0x000fe4000f8e00ff */
[----:B------:R-:W-:-:S02]  /*11b0*/  IMAD R25, R50, R3, R31 ;  /* 0x0000000332197224 */ /* 0x000fc400078e021f */
[----:B------:R-:W-:Y:S01]  /*11c0*/  IMAD.U32 R3, RZ, RZ, UR24 ;  /* 0x00000018ff037e24 */ /* 0x000fe2000f8e00ff */
[----:B------:R-:W-:Y:S01]  /*11d0*/  IABS R27, R23 ;  /* 0x00000017001b7213 */ /* 0x000fe20000000000 */
[----:B------:R-:W-:Y:S02]  /*11e0*/  IMAD R24, R50, R24, R29 ;  /* 0x0000001832187224 */ /* 0x000fe400078e021d */
[----:B------:R-:W-:Y:S01]  /*11f0*/  IMAD.U32 R23, RZ, RZ, UR25 ;  /* 0x00000019ff177e24 */ /* 0x000fe2000f8e00ff */
[----:B------:R-:W-:Y:S01]  /*1200*/  IABS R29, R3 ;  /* 0x00000003001d7213 */ /* 0x000fe20000000000 */
[----:B------:R-:W-:Y:S02]  /*1210*/  IMAD.U32 R28, RZ, RZ, UR27 ;  /* 0x0000001bff1c7e24 */ /* 0x000fe4000f8e00ff */
[C---:B------:R-:W-:Y:S01]  /*1220*/  IMAD.HI.U32 R3, R4.reuse, R27, RZ ;  /* 0x0000001b04037227 */ /* 0x040fe200078e00ff */
[----:B------:R-:W-:Y:S02]  /*1230*/  IABS R31, R23 ;  /* 0x00000017001f7213 */ /* 0x000fe40000000000 */
[----:B------:R-:W-:Y:S01]  /*1240*/  IABS R35, R28 ;  /* 0x0000001c00237213 */ /* 0x000fe20000000000 */
[----:B------:R-:W-:-:S04]  /*1250*/  IMAD.HI.U32 R23, R4, R29, RZ ;  /* 0x0000001d04177227 */ /* 0x000fc800078e00ff */
[----:B------:R-:W-:Y:S02]  /*1260*/  IMAD.MOV R26, RZ, RZ, -R3 ;  /* 0x000000ffff1a7224 */ /* 0x000fe400078e0a03 */
[----:B------:R-:W-:-:S04]  /*1270*/  IMAD.HI.U32 R3, R4, R31, RZ ;  /* 0x0000001f04037227 */ /* 0x000fc800078e00ff */
[----:B------:R-:W-:Y:S02]  /*1280*/  IMAD.MOV R28, RZ, RZ, -R23 ;  /* 0x000000ffff1c7224 */ /* 0x000fe400078e0a17 */
[----:B------:R-:W-:-:S04]  /*1290*/  IMAD.HI.U32 R23, R4, R33, RZ ;  /* 0x0000002104177227 */ /* 0x000fc800078e00ff */
[----:B------:R-:W-:Y:S02]  /*12a0*/  IMAD.MOV R30, RZ, RZ, -R3 ;  /* 0x000000ffff1e7224 */ /* 0x000fe400078e0a03 */
[----:B------:R-:W-:-:S04]  /*12b0*/  IMAD.HI.U32 R3, R4, R35, RZ ;  /* 0x0000002304037227 */ /* 0x000fc800078e00ff */
[----:B------:R-:W-:Y:S02]  /*12c0*/  IMAD.MOV R23, RZ, RZ, -R23 ;  /* 0x000000ffff177224 */ /* 0x000fe400078e0a17 */
[C---:B------:R-:W-:Y:S02]  /*12d0*/  IMAD R26, R50.reuse, R26, R27 ;  /* 0x0000001a321a7224 */ /* 0x040fe400078e021b */
[C---:B------:R-:W-:Y:S02]  /*12e0*/  IMAD R27, R50.reuse, R28, R29 ;  /* 0x0000001c321b7224 */ /* 0x040fe400078e021d */
[----:B------:R-:W-:Y:S02]  /*12f0*/  IMAD.MOV R3, RZ, RZ, -R3 ;  /* 0x000000ffff037224 */ /* 0x000fe400078e0a03 */
[----:B------:R-:W-:Y:S02]  /*1300*/  IMAD R29, R50, R23, R33 ;  /* 0x00000017321d7224 */ /* 0x000fe400078e0221 */
[----:B------:R-:W-:-:S02]  /*1310*/  IMAD.U32 R23, RZ, RZ, UR28 ;  /* 0x0000001cff177e24 */ /* 0x000fc4000f8e00ff */
[C---:B------:R-:W-:Y:S02]  /*1320*/  IMAD R28, R50.reuse, R30, R31 ;  /* 0x0000001e321c7224 */ /* 0x040fe400078e021f */
[----:B------:R-:W-:Y:S01]  /*1330*/  IMAD R30, R50, R3, R35 ;  /* 0x00000003321e7224 */ /* 0x000fe200078e0223 */
[----:B------:R-:W-:Y:S01]  /*1340*/  IABS R31, R23 ;  /* 0x00000017001f7213 */ /* 0x000fe20000000000 */
[----:B------:R-:W-:Y:S02]  /*1350*/  IMAD.U32 R3, RZ, RZ, UR29 ;  /* 0x0000001dff037e24 */ /* 0x000fe4000f8e00ff */
[----:B------:R-:W-:Y:S02]  /*1360*/  IMAD.U32 R23, RZ, RZ, UR30 ;  /* 0x0000001eff177e24 */ /* 0x000fe4000f8e00ff */
[----:B------:R-:W-:Y:S01]  /*1370*/  IMAD.U32 R32, RZ, RZ, UR31 ;  /* 0x0000001fff207e24 */ /* 0x000fe2000f8e00ff */
[----:B------:R-:W-:Y:S01]  /*1380*/  IABS R35, R3 ;  /* 0x0000000300237213 */ /* 0x000fe20000000000 */
[----:B------:R-:W-:Y:S01]  /*1390*/  IMAD.U32 R33, RZ, RZ, UR32 ;  /* 0x00000020ff217e24 */ /* 0x000fe2000f8e00ff */
[----:B------:R-:W-:Y:S01]  /*13a0*/  IABS R37, R23 ;  /* 0x0000001700257213 */ /* 0x000fe20000000000 */
[----:B------:R-:W-:Y:S01]  /*13b0*/  IMAD.HI.U32 R3, R4, R31, RZ ;  /* 0x0000001f04037227 */ /* 0x000fe200078e00ff */
[----:B------:R-:W-:-:S02]  /*13c0*/  IABS R39, R32 ;  /* 0x0000002000277213 */ /* 0x000fc40000000000 */
[----:B------:R-:W-:Y:S01]  /*13d0*/  IABS R43, R33 ;  /* 0x00000021002b7213 */ /* 0x000fe20000000000 */
[----:B------:R-:W-:-:S04]  /*13e0*/  IMAD.HI.U32 R23, R4, R35, RZ ;  /* 0x0000002304177227 */ /* 0x000fc800078e00ff */
[----:B------:R-:W-:Y:S02]  /*13f0*/  IMAD.MOV R32, RZ, RZ, -R3 ;  /* 0x000000ffff207224 */ /* 0x000fe400078e0a03 */
[----:B------:R-:W-:-:S04]  /*1400*/  IMAD.HI.U32 R3, R4, R37, RZ ;  /* 0x0000002504037227 */ /* 0x000fc800078e00ff */
[----:B------:R-:W-:Y:S02]  /*1410*/  IMAD.MOV R34, RZ, RZ, -R23 ;  /* 0x000000ffff227224 */ /* 0x000fe400078e0a17 */
[----:B------:R-:W-:-:S04]  /*1420*/  IMAD.HI.U32 R23, R4, R39, RZ ;  /* 0x0000002704177227 */ /* 0x000fc800078e00ff */
[----:B------:R-:W-:-:S04]  /*1430*/  IMAD.HI.U32 R33, R4, R43, RZ ;  /* 0x0000002b04217227 */ /* 0x000fc800078e00ff */
[----:B------:R-:W-:Y:S02]  /*1440*/  IMAD.MOV R3, RZ, RZ, -R3 ;  /* 0x000000ffff037224 */ /* 0x000fe400078e0a03 */
[C---:B------:R-:W-:Y:S02]  /*1450*/  IMAD R31, R50.reuse, R32, R31 ;  /* 0x00000020321f7224 */ /* 0x040fe400078e021f */
[C---:B------:R-:W-:Y:S02]  /*1460*/  IMAD R32, R50.reuse, R34, R35 ;  /* 0x0000002232207224 */ /* 0x040fe400078e0223 */
[----:B------:R-:W-:Y:S02]  /*1470*/  IMAD.MOV R23, RZ, RZ, -R23 ;  /* 0x000000ffff177224 */ /* 0x000fe400078e0a17 */
[----:B------:R-:W-:Y:S02]  /*1480*/  IMAD.MOV R35, RZ, RZ, -R33 ;  /* 0x000000ffff237224 */ /* 0x000fe400078e0a21 */
[----:B------:R-:W-:-:S02]  /*1490*/  IMAD R33, R50, R3, R37 ;  /* 0x0000000332217224 */ /* 0x000fc400078e0225 */
[----:B------:R-:W-:Y:S02]  /*14a0*/  IMAD.U32 R3, RZ, RZ, UR33 ;  /* 0x00000021ff037e24 */ /* 0x000fe4000f8e00ff */
[C---:B------:R-:W-:Y:S02]  /*14b0*/  IMAD R34, R50.reuse, R23, R39 ;  /* 0x0000001732227224 */ /* 0x040fe400078e0227 */
        /* <DEDUP_REMOVED lines=9> */
[----:B------:R-:W-:-:S03]  /*1550*/  IMAD.HI.U32 R3, R4, R37, RZ ;  /* 0x0000002504037227 */ /* 0x000fc600078e00ff */
[----:B------:R-:W-:Y:S01]  /*1560*/  IABS R47, R42 ;  /* 0x0000002a002f7213 */ /* 0x000fe20000000000 */
[----:B------:R-:W-:-:S04]  /*1570*/  IMAD.HI.U32 R23, R4, R39, RZ ;  /* 0x0000002704177227 */ /* 0x000fc800078e00ff */
[----:B------:R-:W-:-:S04]  /*1580*/  IMAD.HI.U32 R36, R4, R43, RZ ;  /* 0x0000002b04247227 */ /* 0x000fc800078e00ff */
[----:B------:R-:W-:Y:S02]  /*1590*/  IMAD.MOV R38, RZ, RZ, -R3 ;  /* 0x000000ffff267224 */ /* 0x000fe400078e0a03 */
[----:B------:R-:W-:Y:S02]  /*15a0*/  IMAD.MOV R23, RZ, RZ, -R23 ;  /* 0x000000ffff177224 */ /* 0x000fe400078e0a17 */
[----:B------:R-:W-:Y:S02]  /*15b0*/  IMAD.MOV R42, RZ, RZ, -R36 ;  /* 0x000000ffff2a7224 */ /* 0x000fe400078e0a24 */
[C---:B------:R-:W-:Y:S02]  /*15c0*/  IMAD R36, R50.reuse, R38, R37 ;  /* 0x0000002632247224 */ /* 0x040fe400078e0225 */
[----:B------:R-:W-:Y:S02]  /*15d0*/  IMAD R37, R50, R23, R39 ;  /* 0x0000001732257224 */ /* 0x000fe400078e0227 */
[----:B------:R-:W-:-:S02]  /*15e0*/  IMAD.U32 R23, RZ, RZ, UR38 ;  /* 0x00000026ff177e24 */ /* 0x000fc4000f8e00ff */
[----:B------:R-:W-:-:S04]  /*15f0*/  IMAD.HI.U32 R3, R4, R45, RZ ;  /* 0x0000002d04037227 */ /* 0x000fc800078e00ff */
[C---:B------:R-:W-:Y:S01]  /*1600*/  IMAD R38, R50.reuse, R42, R43 ;  /* 0x0000002a32267224 */ /* 0x040fe200078e022b */
[----:B------:R-:W-:Y:S01]  /*1610*/  IABS R43, R23 ;  /* 0x00000017002b7213 */ /* 0x000fe20000000000 */
[----:B------:R-:W-:Y:S02]  /*1620*/  IMAD.MOV R39, RZ, RZ, -R3 ;  /* 0x000000ffff277224 */ /* 0x000fe400078e0a03 */
[----:B------:R-:W-:Y:S02]  /*1630*/  IMAD.U32 R23, RZ, RZ, UR39 ;  /* 0x00000027ff177e24 */ /* 0x000fe4000f8e00ff */
[----:B------:R-:W-:Y:S02]  /*1640*/  IMAD R39, R50, R39, R45 ;  /* 0x0000002732277224 */ /* 0x000fe400078e022d */
[----:B------:R-:W-:Y:S01]  /*1650*/  @!P0 IMAD.IADD R49, R49, 0x1, -R52 ;  /* 0x0000000131318824 */ /* 0x000fe200078e0a34 */
[----:B------:R-:W-:Y:S01]  /*1660*/  IABS R45, R23 ;  /* 0x00000017002d7213 */ /* 0x000fe20000000000 */
[----:B------:R-:W-:-:S02]  /*1670*/  IMAD.U32 R23, RZ, RZ, UR40 ;  /* 0x00000028ff177e24 */ /* 0x000fc4000f8e00ff */
[--C-:B------:R-:W-:Y:S01]  /*1680*/  @!P1 IMAD.IADD R5, R5, 0x1, -R50.reuse ;  /* 0x0000000105059824 */ /* 0x100fe200078e0a32 */
[----:B------:R-:W-:Y:S01]  /*1690*/  ISETP.GT.U32.AND P1, PT, R50, R12, PT ;  /* 0x0000000c3200720c */ /* 0x000fe20003f24070 */
[--C-:B------:R-:W-:Y:S01]  /*16a0*/  @!P2 IMAD.IADD R6, R6, 0x1, -R50.reuse ;  /* 0x000000010606a824 */ /* 0x100fe200078e0a32 */
[----:B------:R-:W-:Y:S01]  /*16b0*/  IABS R51, R23 ;  /* 0x0000001700337213 */ /* 0x000fe20000000000 */
[----:B------:R-:W-:Y:S01]  /*16c0*/  IMAD.HI.U32 R23, R4, R53, RZ ;  /* 0x0000003504177227 */ /* 0x000fe200078e00ff */
[----:B------:R-:W-:Y:S02]  /*16d0*/  ISETP.GT.U32.AND P0, PT, R52, R49, PT ;  /* 0x000000313400720c */ /* 0x000fe40003f04070 */
[----:B------:R-:W-:Y:S01]  /*16e0*/  ISETP.GT.U32.AND P2, PT, R50, R13, PT ;  /* 0x0000000d3200720c */ /* 0x000fe20003f44070 */
[----:B------:R-:W-:Y:S02]  /*16f0*/  IMAD.MOV R48, RZ, RZ, -R23 ;  /* 0x000000ffff307224 */ /* 0x000fe400078e0a17 */
[----:B------:R-:W-:Y:S01]  /*1700*/  @!P4 IMAD.IADD R8, R8, 0x1, -R50 ;  /* 0x000000010808c824 */ /* 0x000fe200078e0a32 */
[C---:B------:R-:W-:Y:S01]  /*1710*/  ISETP.GT.U32.AND P4, PT, R50.reuse, R5, PT ;  /* 0x000000053200720c */ /* 0x040fe20003f84070 */
[----:B------:R-:W-:-:S02]  /*1720*/  IMAD R48, R50, R48, R53 ;  /* 0x0000003032307224 */ /* 0x000fc400078e0235 */
[--C-:B------:R-:W-:Y:S01]  /*1730*/  @!P1 IMAD.IADD R12, R12, 0x1, -R50.reuse ;  /* 0x000000010c0c9824 */ /* 0x100fe200078e0a32 */
[C---:B------:R-:W-:Y:S01]  /*1740*/  ISETP.GT.U32.AND P1, PT, R50.reuse, R8, PT ;  /* 0x000000083200720c */ /* 0x040fe20003f24070 */
[----:B------:R-:W-:Y:S01]  /*1750*/  @!P3 IMAD.IADD R7, R7, 0x1, -R50 ;  /* 0x000000010707b824 */ /* 0x000fe200078e0a32 */
[C---:B------:R-:W-:Y:S01]  /*1760*/  ISETP.GT.U32.AND P6, PT, R50.reuse, R48, PT ;  /* 0x000000303200720c */ /* 0x040fe20003fc4070 */
[----:B------:R-:W-:Y:S01]  /*1770*/  @!P0 IMAD.IADD R49, R49, 0x1, -R52 ;  /* 0x0000000131318824 */ /* 0x000fe200078e0a34 */
[C---:B------:R-:W-:Y:S01]  /*1780*/  ISETP.GT.U32.AND P0, PT, R50.reuse, R10, PT ;  /* 0x0000000a3200720c */ /* 0x040fe20003f04070 */
[--C-:B------:R-:W-:Y:S01]  /*1790*/  @!P5 IMAD.IADD R9, R9, 0x1, -R50.reuse ;  /* 0x000000010909d824 */ /* 0x100fe200078e0a32 */
[C---:B------:R-:W-:Y:S01]  /*17a0*/  ISETP.GT.U32.AND P5, PT, R50.reuse, R6, PT ;  /* 0x000000063200720c */ /* 0x040fe20003fa4070 */
[--C-:B------:R-:W-:Y:S01]  /*17b0*/  @!P2 IMAD.IADD R13, R13, 0x1, -R50.reuse ;  /* 0x000000010d0da824 */ /* 0x100fe200078e0a32 */
[----:B------:R-:W-:Y:S01]  /*17c0*/  CS2R R52, SRZ ;  /* 0x0000000000347805 */ /* 0x000fe2000001ff00 */
[----:B------:R-:W-:Y:S01]  /*17d0*/  @!P4 IMAD.IADD R5, R5, 0x1, -R50 ;  /* 0x000000010505c824 */ /* 0x000fe200078e0a32 */
[----:B------:R-:W-:Y:S01]  /*17e0*/  ISETP.GT.U32.AND P2, PT, R50, R9, PT ;  /* 0x000000093200720c */ /* 0x000fe20003f44070 */
[----:B------:R-:W-:-:S04]  /*17f0*/  IMAD.HI.U32 R3, R4, R47, RZ ;  /* 0x0000002f04037227 */ /* 0x000fc800078e00ff */
[--C-:B------:R-:W-:Y:S01]  /*1800*/  @!P6 IMAD.IADD R48, R48, 0x1, -R50.reuse ;  /* 0x000000013030e824 */ /* 0x100fe200078e0a32 */
[----:B------:R-:W-:Y:S01]  /*1810*/  ISETP.GT.U32.AND P6, PT, R50, R11, PT ;  /* 0x0000000b3200720c */ /* 0x000fe20003fc4070 */
[--C-:B------:R-:W-:Y:S01]  /*1820*/  @!P1 IMAD.IADD R8, R8, 0x1, -R50.reuse ;  /* 0x0000000108089824 */ /* 0x100fe200078e0a32 */
[----:B------:R-:W-:Y:S01]  /*1830*/  ISETP.GT.U32.AND P1, PT, R50, R25, PT ;  /* 0x000000193200720c */ /* 0x000fe20003f24070 */
[--C-:B------:R-:W-:Y:S01]  /*1840*/  @!P0 IMAD.IADD R10, R10, 0x1, -R50.reuse ;  /* 0x000000010a0a8824 */ /* 0x100fe200078e0a32 */
[----:B------:R-:W-:Y:S01]  /*1850*/  ISETP.GT.U32.AND P3, PT, R50, R48, PT ;  /* 0x000000303200720c */ /* 0x000fe20003f64070 */
[--C-:B------:R-:W-:Y:S01]  /*1860*/  @!P5 IMAD.IADD R6, R6, 0x1, -R50.reuse ;  /* 0x000000010606d824 */ /* 0x100fe200078e0a32 */
[C---:B------:R-:W-:Y:S01]  /*1870*/  ISETP.GT.U32.AND P5, PT, R50.reuse, R12, PT ;  /* 0x0000000c3200720c */ /* 0x040fe20003fa4070 */
[----:B------:R-:W-:Y:S01]  /*1880*/  @!P2 IMAD.IADD R9, R9, 0x1, -R50 ;  /* 0x000000010909a824 */ /* 0x000fe200078e0a32 */
[C---:B------:R-:W-:Y:S01]  /*1890*/  ISETP.GT.U32.AND P2, PT, R50.reuse, R26, PT ;  /* 0x0000001a3200720c */ /* 0x040fe20003f44070 */
[----:B------:R-:W-:Y:S01]  /*18a0*/  IMAD.MOV R3, RZ, RZ, -R3 ;  /* 0x000000ffff037224 */ /* 0x000fe200078e0a03 */
[----:B------:R-:W-:Y:S01]  /*18b0*/  ISETP.GT.U32.AND P0, PT, R50, R7, PT ;  /* 0x000000073200720c */ /* 0x000fe20003f04070 */
[----:B------:R-:W-:-:S02]  /*18c0*/  IMAD.U32 R46, RZ, RZ, UR7 ;  /* 0x00000007ff2e7e24 */ /* 0x000fc4000f8e00ff */
[--C-:B------:R-:W-:Y:S01]  /*18d0*/  @!P6 IMAD.IADD R11, R11, 0x1, -R50.reuse ;  /* 0x000000010b0be824 */ /* 0x100fe200078e0a32 */
[C---:B------:R-:W-:Y:S01]  /*18e0*/  ISETP.GT.U32.AND P6, PT, R50.reuse, R13, PT ;  /* 0x0000000d3200720c */ /* 0x040fe20003fc4070 */
[--C-:B------:R-:W-:Y:S01]  /*18f0*/  @!P1 IMAD.IADD R25, R25, 0x1, -R50.reuse ;  /* 0x0000000119199824 */ /* 0x100fe200078e0a32 */
[----:B------:R-:W-:Y:S01]  /*1900*/  ISETP.GT.U32.AND P1, PT, R50, R32, PT ;  /* 0x000000203200720c */ /* 0x000fe20003f24070 */
[--C-:B------:R-:W-:Y:S01]  /*1910*/  @!P3 IMAD.IADD R48, R48, 0x1, -R50.reuse ;  /* 0x000000013030b824 */ /* 0x100fe200078e0a32 */
[----:B------:R-:W-:Y:S01]  /*1920*/  ISETP.GT.U32.AND P4, PT, R50, R11, PT ;  /* 0x0000000b3200720c */ /* 0x000fe20003f84070 */
[--C-:B------:R-:W-:Y:S01]  /*1930*/  @!P5 IMAD.IADD R12, R12, 0x1, -R50.reuse ;  /* 0x000000010c0cd824 */ /* 0x100fe200078e0a32 */
[----:B------:R-:W-:Y:S01]  /*1940*/  ISETP.GT.U32.AND P3, PT, R50, R10, PT ;  /* 0x0000000a3200720c */ /* 0x000fe20003f64070 */
[----:B------:R-:W-:Y:S01]  /*1950*/  @!P2 IMAD.IADD R26, R26, 0x1, -R50 ;  /* 0x000000011a1aa824 */ /* 0x000fe200078e0a32 */
[C---:B------:R-:W-:Y:S01]  /*1960*/  ISETP.GT.U32.AND P5, PT, R50.reuse, R29, PT ;  /* 0x0000001d3200720c */ /* 0x040fe20003fa4070 */
[C---:B------:R-:W-:Y:S01]  /*1970*/  IMAD R42, R50.reuse, R3, R47 ;  /* 0x00000003322a7224 */ /* 0x040fe200078e022f */
[----:B------:R-:W-:Y:S01]  /*1980*/  ISETP.GT.U32.AND P2, PT, R50, R33, PT ;  /* 0x000000213200720c */ /* 0x000fe20003f44070 */
[----:B------:R-:W-:Y:S01]  /*1990*/  IMAD.HI.U32 R3, R4, R43, RZ ;  /* 0x0000002b04037227 */ /* 0x000fe200078e00ff */
[----:B------:R-:W-:-:S03]  /*19a0*/  IABS R47, R46 ;  /* 0x0000002e002f7213 */ /* 0x000fc60000000000 */
[--C-:B------:R-:W-:Y:S01]  /*19b0*/  @!P1 IMAD.IADD R32, R32, 0x1, -R50.reuse ;  /* 0x0000000120209824 */ /* 0x100fe200078e0a32 */
[C---:B------:R-:W-:Y:S01]  /*19c0*/  ISETP.GT.U32.AND P1, PT, R50.reuse, R26, PT ;  /* 0x0000001a3200720c */ /* 0x040fe20003f24070 */
[--C-:B------:R-:W-:Y:S01]  /*19d0*/  @!P4 IMAD.IADD R11, R11, 0x1, -R50.reuse ;  /* 0x000000010b0bc824 */ /* 0x100fe200078e0a32 */
[----:B------:R-:W-:Y:S01]  /*19e0*/  ISETP.GT.U32.AND P4, PT, R50, R28, PT ;  /* 0x0000001c3200720c */ /* 0x000fe20003f84070 */
[--C-:B------:R-:W-:Y:S01]  /*19f0*/  @!P3 IMAD.IADD R10, R10, 0x1, -R50.reuse ;  /* 0x000000010a0ab824 */ /* 0x100fe200078e0a32 */
[C---:B------:R-:W-:Y:S01]  /*1a00*/  ISETP.GT.U32.AND P3, PT, R50.reuse, R27, PT ;  /* 0x0000001b3200720c */ /* 0x040fe20003f64070 */
[--C-:B------:R-:W-:Y:S01]  /*1a10*/  @!P5 IMAD.IADD R29, R29, 0x1, -R50.reuse ;  /* 0x000000011d1dd824 */ /* 0x100fe200078e0a32 */
[----:B------:R-:W-:Y:S01]  /*1a20*/  ISETP.GT.U32.AND P5, PT, R50, R36, PT ;  /* 0x000000243200720c */ /* 0x000fe20003fa4070 */
[----:B------:R-:W-:Y:S02]  /*1a30*/  @!P2 IMAD.IADD R33, R33, 0x1, -R50 ;  /* 0x000000012121a824 */ /* 0x000fe400078e0a32 */
[----:B------:R-:W-:-:S02]  /*1a40*/  IMAD.MOV R44, RZ, RZ, -R3 ;  /* 0x000000ffff2c7224 */ /* 0x000fc400078e0a03 */
[--C-:B------:R-:W-:Y:S01]  /*1a50*/  @!P0 IMAD.IADD R7, R7, 0x1, -R50.reuse ;  /* 0x0000000107078824 */ /* 0x100fe200078e0a32 */
[----:B------:R-:W-:Y:S01]  /*1a60*/  ISETP.GT.U32.AND P0, PT, R50, R24, PT ;  /* 0x000000183200720c */ /* 0x000fe20003f04070 */
[--C-:B------:R-:W-:Y:S01]  /*1a70*/  @!P1 IMAD.IADD R26, R26, 0x1, -R50.reuse ;  /* 0x000000011a1a9824 */ /* 0x100fe200078e0a32 */
[----:B------:R-:W-:Y:S01]  /*1a80*/  ISETP.GT.U32.AND P1, PT, R50, R32, PT ;  /* 0x000000203200720c */ /* 0x000fe20003f24070 */
[--C-:B------:R-:W-:Y:S01]  /*1a90*/  @!P4 IMAD.IADD R28, R28, 0x1, -R50.reuse ;  /* 0x000000011c1cc824 */ /* 0x100fe200078e0a32 */
[C---:B------:R-:W-:Y:S01]  /*1aa0*/  ISETP.GT.U32.AND P4, PT, R50.reuse, R35, PT ;  /* 0x000000233200720c */ /* 0x040fe20003f84070 */
[----:B------:R-:W-:Y:S01]  /*1ab0*/  @!P3 IMAD.IADD R27, R27, 0x1, -R50 ;  /* 0x000000011b1bb824 */ /* 0x000fe200078e0a32 */
[----:B------:R-:W-:Y:S01]  /*1ac0*/  ISETP.GT.U32.AND P3, PT, R50, R34, PT ;  /* 0x000000223200720c */ /* 0x000fe20003f64070 */
[----:B------:R-:W-:-:S03]  /*1ad0*/  IMAD.HI.U32 R3, R4, R45, RZ ;  /* 0x0000002d04037227 */ /* 0x000fc600078e00ff */
[C---:B------:R-:W-:Y:S01]  /*1ae0*/  ISETP.GT.U32.AND P2, PT, R50.reuse, R27, PT ;  /* 0x0000001b3200720c */ /* 0x040fe20003f44070 */
[----:B------:R-:W-:Y:S02]  /*1af0*/  IMAD R43, R50, R44, R43 ;  /* 0x0000002c322b7224 */ /* 0x000fe400078e022b */
[----:B------:R-:W-:Y:S02]  /*1b00*/  IMAD.MOV R44, RZ, RZ, -R3 ;  /* 0x000000ffff2c7224 */ /* 0x000fe400078e0a03 */
[----:B------:R-:W-:-:S04]  /*1b10*/  IMAD.HI.U32 R3, R4, R47, RZ ;  /* 0x0000002f04037227 */ /* 0x000fc800078e00ff */
[--C-:B------:R-:W-:Y:S01]  /*1b20*/  @!P4 IMAD.IADD R35, R35, 0x1, -R50.reuse ;  /* 0x000000012323c824 */ /* 0x100fe200078e0a32 */
[C---:B------:R-:W-:Y:S01]  /*1b30*/  ISETP.GT.U32.AND P4, PT, R50.reuse, R29, PT ;  /* 0x0000001d3200720c */ /* 0x040fe20003f84070 */
[----:B------:R-:W-:Y:S02]  /*1b40*/  IMAD.MOV R3, RZ, RZ, -R3 ;  /* 0x000000ffff037224 */ /* 0x000fe400078e0a03 */
[--C-:B------:R-:W-:Y:S01]  /*1b50*/  @!P2 IMAD.IADD R27, R27, 0x1, -R50.reuse ;  /* 0x000000011b1ba824 */ /* 0x100fe200078e0a32 */
[----:B------:R-:W-:Y:S01]  /*1b60*/  ISETP.GT.U32.AND P2, PT, R50, R33, PT ;  /* 0x000000213200720c */ /* 0x000fe20003f44070 */
[--C-:B------:R-:W-:Y:S02]  /*1b70*/  @!P5 IMAD.IADD R36, R36, 0x1, -R50.reuse ;  /* 0x000000012424d824 */ /* 0x100fe400078e0a32 */
[C---:B------:R-:W-:Y:S02]  /*1b80*/  IMAD R44, R50.reuse, R44, R45 ;  /* 0x0000002c322c7224 */ /* 0x040fe400078e022d */
[C---:B------:R-:W-:Y:S01]  /*1b90*/  IMAD R45, R50.reuse, R3, R47 ;  /* 0x00000003322d7224 */ /* 0x040fe200078e022f */
[----:B------:R-:W-:Y:S01]  /*1ba0*/  ISETP.GT.U32.AND P5, PT, R50, R36, PT ;  /* 0x000000243200720c */ /* 0x000fe20003fa4070 */
[--C-:B------:R-:W-:Y:S01]  /*1bb0*/  @!P0 IMAD.IADD R24, R24, 0x1, -R50.reuse ;  /* 0x0000000118188824 */ /* 0x100fe200078e0a32 */
[C---:B------:R-:W-:Y:S01]  /*1bc0*/  ISETP.GT.U32.AND P0, PT, R50.reuse, R31, PT ;  /* 0x0000001f3200720c */ /* 0x040fe20003f04070 */
[--C-:B------:R-:W-:Y:S01]  /*1bd0*/  @!P4 IMAD.IADD R29, R29, 0x1, -R50.reuse ;  /* 0x000000011d1dc824 */ /* 0x100fe200078e0a32 */
[----:B------:R-:W-:Y:S01]  /*1be0*/  ISETP.GT.U32.AND P4, PT, R50, R35, PT ;  /* 0x000000233200720c */ /* 0x000fe20003f84070 */
[----:B------:R-:W-:Y:S01]  /*1bf0*/  @!P1 IMAD.IADD R32, R32, 0x1, -R50 ;  /* 0x0000000120209824 */ /* 0x000fe200078e0a32 */
[----:B------:R-:W-:Y:S01]  /*1c00*/  ISETP.GT.U32.AND P1, PT, R50, R38, PT ;  /* 0x000000263200720c */ /* 0x000fe20003f24070 */
[----:B------:R-:W-:-:S02]  /*1c10*/  IMAD.U32 R3, RZ, RZ, UR41 ;  /* 0x00000029ff037e24 */ /* 0x000fc4000f8e00ff */
[----:B------:R-:W-:-:S03]  /*1c20*/  IMAD.HI.U32 R23, R4, R51, RZ ;  /* 0x0000003304177227 */ /* 0x000fc600078e00ff */
[----:B------:R-:W-:Y:S01]  /*1c30*/  IABS R47, R3 ;  /* 0x00000003002f7213 */ /* 0x000fe20000000000 */
[----:B------:R-:W-:Y:S02]  /*1c40*/  IMAD.MOV R23, RZ, RZ, -R23 ;  /* 0x000000ffff177224 */ /* 0x000fe400078e0a17 */
[--C-:B------:R-:W-:Y:S01]  /*1c50*/  @!P2 IMAD.IADD R33, R33, 0x1, -R50.reuse ;  /* 0x000000012121a824 */ /* 0x100fe200078e0a32 */
[C---:B------:R-:W-:Y:S01]  /*1c60*/  ISETP.GT.U32.AND P2, PT, R50.reuse, R39, PT ;  /* 0x000000273200720c */ /* 0x040fe20003f44070 */
[C---:B------:R-:W-:Y:S01]  /*1c70*/  IMAD R46, R50.reuse, R23, R51 ;  /* 0x00000017322e7224 */ /* 0x040fe200078e0233 */
[----:B------:R-:W-:Y:S01]  /*1c80*/  LOP3.LUT R51, R15, 0x80, RZ, 0xc0, !PT ;  /* 0x000000800f337812 */ /* 0x000fe200078ec0ff */
[----:B------:R-:W-:Y:S01]  /*1c90*/  @!P4 IMAD.IADD R35, R35, 0x1, -R50 ;  /* 0x000000012323c824 */ /* 0x000fe200078e0a32 */
[----:B------:R-:W-:Y:S01]  /*1ca0*/  ISETP.GT.U32.AND P4, PT, R50, R43, PT ;  /* 0x0000002b3200720c */ /* 0x000fe20003f84070 */
[----:B------:R-:W-:Y:S01]  /*1cb0*/  IMAD.HI.U32 R4, R4, R47, RZ ;  /* 0x0000002f04047227 */ /* 0x000fe200078e00ff */
[----:B------:R-:W-:-:S03]  /*1cc0*/  R2UR UR6, R51 ;  /* 0x00000000330672ca */ /* 0x000fc600000e0000 */
[--C-:B------:R-:W-:Y:S01]  /*1cd0*/  @!P0 IMAD.IADD R31, R31, 0x1, -R50.reuse ;  /* 0x000000011f1f8824 */ /* 0x100fe200078e0a32 */
[----:B------:R-:W-:Y:S01]  /*1ce0*/  ISETP.GT.U32.AND P0, PT, R50, R25, PT ;  /* 0x000000193200720c */ /* 0x000fe20003f04070 */
[--C-:B------:R-:W-:Y:S01]  /*1cf0*/  @!P5 IMAD.IADD R36, R36, 0x1, -R50.reuse ;  /* 0x000000012424d824 */ /* 0x100fe200078e0a32 */
[----:B------:R-:W-:Y:S01]  /*1d00*/  ISETP.GT.U32.AND P5, PT, R50, R44, PT ;  /* 0x0000002c3200720c */ /* 0x000fe20003fa4070 */
[----:B------:R-:W-:Y:S01]  /*1d10*/  @!P1 IMAD.IADD R38, R38, 0x1, -R50 ;  /* 0x0000000126269824 */ /* 0x000fe200078e0a32 */
[C---:B------:R-:W-:Y:S01]  /*1d20*/  ISETP.GT.U32.AND P1, PT, R50.reuse, R46, PT ;  /* 0x0000002e3200720c */ /* 0x040fe20003f24070 */
[----:B------:R-:W-:Y:S02]  /*1d30*/  IMAD.MOV R4, RZ, RZ, -R4 ;  /* 0x000000ffff047224 */ /* 0x000fe400078e0a04 */
[--C-:B------:R-:W-:Y:S02]  /*1d40*/  @!P2 IMAD.IADD R39, R39, 0x1, -R50.reuse ;  /* 0x000000012727a824 */ /* 0x100fe400078e0a32 */
[C---:B------:R-:W-:Y:S01]  /*1d50*/  IMAD R47, R50.reuse, R4, R47 ;  /* 0x00000004322f7224 */ /* 0x040fe200078e022f */
[----:B------:R-:W-:Y:S01]  /*1d60*/  SHF.R.S32.HI R4, RZ, 0x2, R15 ;  /* 0x00000002ff047819 */ /* 0x000fe2000001140f */
[--C-:B------:R-:W-:Y:S01]  /*1d70*/  @!P4 IMAD.IADD R43, R43, 0x1, -R50.reuse ;  /* 0x000000012b2bc824 */ /* 0x100fe200078e0a32 */
[C---:B------:R-:W-:Y:S01]  /*1d80*/  ISETP.GT.U32.AND P4, PT, R50.reuse, R38, PT ;  /* 0x000000263200720c */ /* 0x040fe20003f84070 */
[--C-:B------:R-:W-:Y:S01]  /*1d90*/  @!P0 IMAD.IADD R25, R25, 0x1, -R50.reuse ;  /* 0x0000000119198824 */ /* 0x100fe200078e0a32 */
[----:B------:R-:W-:Y:S01]  /*1da0*/  ISETP.GT.U32.AND P2, PT, R50, R47, PT ;  /* 0x0000002f3200720c */ /* 0x000fe20003f44070 */
[--C-:B------:R-:W-:Y:S01]  /*1db0*/  @!P5 IMAD.IADD R44, R44, 0x1, -R50.reuse ;  /* 0x000000012c2cd824 */ /* 0x100fe200078e0a32 */
[----:B------:R-:W-:Y:S01]  /*1dc0*/  ISETP.GT.U32.AND P0, PT, R50, R31, PT ;  /* 0x0000001f3200720c */ /* 0x000fe20003f04070 */
[--C-:B------:R-:W-:Y:S01]  /*1dd0*/  @!P1 IMAD.IADD R46, R46, 0x1, -R50.reuse ;  /* 0x000000012e2e9824 */ /* 0x100fe200078e0a32 */
[C---:B------:R-:W-:Y:S01]  /*1de0*/  ISETP.GT.U32.AND P5, PT, R50.reuse, R39, PT ;  /* 0x000000273200720c */ /* 0x040fe20003fa4070 */
[--C-:B------:R-:W-:Y:S01]  /*1df0*/  @!P6 IMAD.IADD R13, R13, 0x1, -R50.reuse ;  /* 0x000000010d0de824 */ /* 0x100fe200078e0a32 */
[----:B------:R-:W-:Y:S01]  /*1e00*/  ISETP.GT.U32.AND P1, PT, R50, R43, PT ;  /* 0x0000002b3200720c */ /* 0x000fe20003f24070 */
[--C-:B------:R-:W-:Y:S01]  /*1e10*/  @!P3 IMAD.IADD R34, R34, 0x1, -R50.reuse ;  /* 0x000000012222b824 */ /* 0x100fe200078e0a32 */
[C---:B------:R-:W-:Y:S01]  /*1e20*/  ISETP.GT.U32.AND P6, PT, R50.reuse, R30, PT ;  /* 0x0000001e3200720c */ /* 0x040fe20003fc4070 */
[----:B------:R-:W-:Y:S01]  /*1e30*/  IMAD.SHL.U32 R23, R15, 0x20, RZ ;  /* 0x000000200f177824 */ /* 0x000fe200078e00ff */
[----:B------:R-:W-:Y:S01]  /*1e40*/  ISETP.GT.U32.AND P3, PT, R50, R28, PT ;  /* 0x0000001c3200720c */ /* 0x000fe20003f64070 */
[--C-:B------:R-:W-:Y:S01]  /*1e50*/  @!P4 IMAD.IADD R38, R38, 0x1, -R50.reuse ;  /* 0x000000012626c824 */ /* 0x100fe200078e0a32 */
[----:B------:R-:W-:Y:S01]  /*1e60*/  SGXT R4, R4, 0x1 ;  /* 0x000000010404781a */ /* 0x000fe20000000200 */
[--C-:B------:R-:W-:Y:S01]  /*1e70*/  @!P2 IMAD.IADD R47, R47, 0x1, -R50.reuse ;  /* 0x000000012f2fa824 */ /* 0x100fe200078e0a32 */
[C---:B------:R-:W-:Y:S01]  /*1e80*/  ISETP.GT.U32.AND P2, PT, R50.reuse, R44, PT ;  /* 0x0000002c3200720c */ /* 0x040fe20003f44070 */
[--C-:B------:R-:W-:Y:S01]  /*1e90*/  @!P0 IMAD.IADD R31, R31, 0x1, -R50.reuse ;  /* 0x000000011f1f8824 */ /* 0x100fe200078e0a32 */
[----:B------:R-:W-:Y:S01]  /*1ea0*/  ISETP.GE.AND P0, PT, R17, RZ, PT ;  /* 0x000000ff1100720c */ /* 0x000fe20003f06270 */
[--C-:B------:R-:W-:Y:S01]  /*1eb0*/  @!P5 IMAD.IADD R39, R39, 0x1, -R50.reuse ;  /* 0x000000012727d824 */ /* 0x100fe200078e0a32 */
[C---:B------:R-:W-:Y:S01]  /*1ec0*/  ISETP.GT.U32.AND P5, PT, R50.reuse, R46, PT ;  /* 0x0000002e3200720c */ /* 0x040fe20003fa4070 */
[--C-:B------:R-:W-:Y:S01]  /*1ed0*/  @!P1 IMAD.IADD R43, R43, 0x1, -R50.reuse ;  /* 0x000000012b2b9824 */ /* 0x100fe200078e0a32 */
[----:B------:R-:W-:Y:S01]  /*1ee0*/  ISETP.GT.U32.AND P4, PT, R50, R47, PT ;  /* 0x0000002f3200720c */ /* 0x000fe20003f84070 */
[--C-:B------:R-:W-:Y:S01]  /*1ef0*/  @!P6 IMAD.IADD R30, R30, 0x1, -R50.reuse ;  /* 0x000000011e1ee824 */ /* 0x100fe200078e0a32 */
[----:B------:R-:W-:Y:S01]  /*1f00*/  ISETP.LE.AND P1, PT, RZ, UR8, PT ;  /* 0x00000008ff007c0c */ /* 0x000fe2000bf23270 */
[--C-:B------:R-:W-:Y:S01]  /*1f10*/  @!P3 IMAD.IADD R28, R28, 0x1, -R50.reuse ;  /* 0x000000011c1cb824 */ /* 0x100fe200078e0a32 */
[C---:B------:R-:W-:Y:S01]  /*1f20*/  ISETP.GT.U32.AND P6, PT, R50.reuse, R24, PT ;  /* 0x000000183200720c */ /* 0x040fe20003fc4070 */
[----:B------:R-:W-:Y:S01]  /*1f30*/  ULDC UR8, c[0x0][0x234] ;  /* 0x00008d0000087ab9 */ /* 0x000fe20000000800 */
[----:B------:R-:W-:Y:S01]  /*1f40*/  ISETP.GT.U32.AND P3, PT, R50, R34, PT ;  /* 0x000000223200720c */ /* 0x000fe20003f64070 */
[--C-:B------:R-:W-:Y:S01]  /*1f50*/  @!P2 IMAD.IADD R44, R44, 0x1, -R50.reuse ;  /* 0x000000012c2ca824 */ /* 0x100fe200078e0a32 */
[----:B------:R-:W-:Y:S01]  /*1f60*/  ISETP.LE.AND P2, PT, RZ, UR9, PT ;  /* 0x00000009ff007c0c */ /* 0x000fe2000bf43270 */
[----:B------:R-:W-:Y:S01]  /*1f70*/  @!P0 IMAD.MOV R49, RZ, RZ, -R49 ;  /* 0x000000ffff318224 */ /* 0x000fe200078e0a31 */
[----:B------:R-:W-:Y:S01]  /*1f80*/  ISETP.LE.AND P0, PT, RZ, UR10, PT ;  /* 0x0000000aff007c0c */ /* 0x000fe2000bf03270 */
[--C-:B------:R-:W-:Y:S01]  /*1f90*/  @!P5 IMAD.IADD R46, R46, 0x1, -R50.reuse ;  /* 0x000000012e2ed824 */ /* 0x100fe200078e0a32 */
[----:B------:R-:W-:Y:S01]  /*1fa0*/  ISETP.LE.AND P5, PT, RZ, UR16, PT ;  /* 0x00000010ff007c0c */ /* 0x000fe2000bfa3270 */
[--C-:B------:R-:W-:Y:S01]  /*1fb0*/  @!P4 IMAD.IADD R47, R47, 0x1, -R50.reuse ;  /* 0x000000012f2fc824 */ /* 0x100fe200078e0a32 */
[----:B------:R-:W-:Y:S01]  /*1fc0*/  ISETP.LE.AND P4, PT, RZ, UR11, PT ;  /* 0x0000000bff007c0c */ /* 0x000fe2000bf83270 */
[----:B------:R-:W-:Y:S01]  /*1fd0*/  @!P1 IMAD.MOV R5, RZ, RZ, -R5 ;  /* 0x000000ffff059224 */ /* 0x000fe200078e0a05 */
[----:B------:R-:W-:Y:S01]  /*1fe0*/  ISETP.LE.AND P1, PT, RZ, UR17, PT ;  /* 0x00000011ff007c0c */ /* 0x000fe2000bf23270 */
[--C-:B------:R-:W-:Y:S01]  /*1ff0*/  @!P6 IMAD.IADD R24, R24, 0x1, -R50.reuse ;  /* 0x000000011818e824 */ /* 0x100fe200078e0a32 */
[----:B------:R-:W-:Y:S01]  /*2000*/  ISETP.GT.U32.AND P6, PT, R50, R30, PT ;  /* 0x0000001e3200720c */ /* 0x000fe20003fc4070 */
[----:B------:R-:W-:Y:S01]  /*2010*/  @!P3 IMAD.IADD R34, R34, 0x1, -R50 ;  /* 0x000000012222b824 */ /* 0x000fe200078e0a32 */
[----:B------:R-:W-:Y:S01]  /*2020*/  ISETP.GT.U32.AND P3, PT, R50, R42, PT ;  /* 0x0000002a3200720c */ /* 0x000fe20003f64070 */
[----:B------:R-:W-:Y:S01]  /*2030*/  @!P2 IMAD.MOV R6, RZ, RZ, -R6 ;  /* 0x000000ffff06a224 */ /* 0x000fe200078e0a06 */
[----:B------:R-:W-:Y:S01]  /*2040*/  ISETP.LE.AND P2, PT, RZ, UR18, PT ;  /* 0x00000012ff007c0c */ /* 0x000fe2000bf43270 */
        /* <DEDUP_REMOVED lines=8> */
[--C-:B------:R-:W-:Y:S01]  /*20d0*/  @!P6 IMAD.IADD R30, R30, 0x1, -R50.reuse ;  /* 0x000000011e1ee824 */ /* 0x100fe200078e0a32 */
[----:B------:R-:W-:Y:S01]  /*20e0*/  ISETP.GT.U32.AND P6, PT, R50, R37, PT ;  /* 0x000000253200720c */ /* 0x000fe20003fc4070 */
[----:B------:R-:W-:Y:S01]  /*20f0*/  @!P3 IMAD.IADD R42, R42, 0x1, -R50 ;  /* 0x000000012a2ab824 */ /* 0x000fe200078e0a32 */
[----:B------:R-:W-:Y:S01]  /*2100*/  LOP3.LUT R3, R23, 0x760, RZ, 0xc0, !PT ;  /* 0x0000076017037812 */ /* 0x000fe200078ec0ff */
        /* <DEDUP_REMOVED lines=10> */
[----:B------:R-:W-:Y:S01]  /*21b0*/  @!P6 IMAD.IADD R37, R37, 0x1, -R50 ;  /* 0x000000012525e824 */ /* 0x000fe200078e0a32 */
[C---:B------:R-:W-:Y:S01]  /*21c0*/  ISETP.GT.U32.AND P6, PT, R50.reuse, R45, PT ;  /* 0x0000002d3200720c */ /* 0x040fe20003fc4070 */
[----:B------:R-:W-:Y:S01]  /*21d0*/  ULDC.64 UR16, c[0x0][0x218] ;  /* 0x0000860000107ab9 */ /* 0x000fe20000000a00 */
[----:B------:R-:W-:Y:S01]  /*21e0*/  LOP3.LUT R3, R3, 0x90, R4, 0xf8, !PT ;  /* 0x0000009003037812 */ /* 0x000fe200078ef804 */
[----:B------:R-:W-:Y:S01]  /*21f0*/  @!P2 IMAD.MOV R26, RZ, RZ, -R26 ;  /* 0x000000ffff1aa224 */ /* 0x000fe200078e0a1a */
[C---:B------:R-:W-:Y:S01]  /*2200*/  ISETP.GT.U32.AND P3, PT, R50.reuse, R37, PT ;  /* 0x000000253200720c */ /* 0x040fe20003f64070 */
        /* <DEDUP_REMOVED lines=9> */
[----:B------:R-:W-:Y:S01]  /*22a0*/  ISETP.LE.AND P1, PT, RZ, UR32, PT ;  /* 0x00000020ff007c0c */ /* 0x000fe2000bf23270 */
[----:B------:R-:W-:Y:S01]  /*22b0*/  ULDC.64 UR10, c[0x0][0x210] ;  /* 0x00008400000a7ab9 */ /* 0x000fe20000000a00 */
[C---:B------:R-:W-:Y:S01]  /*22c0*/  ISETP.GT.U32.AND P6, PT, R50.reuse, R42, PT ;  /* 0x0000002a3200720c */ /* 0x040fe20003fc4070 */
        /* <DEDUP_REMOVED lines=13> */
[----:B------:R-:W-:Y:S01]  /*23a0*/  ISETP.NE.AND P6, PT, R40, RZ, PT ;  /* 0x000000ff2800720c */ /* 0x000fe20003fc5270 */
[----:B------:R-:W-:Y:S01]  /*23b0*/  @!P3 IMAD.IADD R45, R45, 0x1, -R50 ;  /* 0x000000012d2db824 */ /* 0x000fe200078e0a32 */
[----:B------:R-:W-:Y:S01]  /*23c0*/  ISETP.NE.AND P3, PT, R41, RZ, PT ;  /* 0x000000ff2900720c */ /* 0x000fe20003f65270 */
[----:B------:R-:W-:Y:S01]  /*23d0*/  @!P2 IMAD.MOV R36, RZ, RZ, -R36 ;  /* 0x000000ffff24a224 */ /* 0x000fe200078e0a24 */
[----:B------:R-:W-:Y:S01]  /*23e0*/  ISETP.LE.AND P2, PT, RZ, UR38, PT ;  /* 0x00000026ff007c0c */ /* 0x000fe2000bf43270 */
[----:B------:R-:W-:Y:S01]  /*23f0*/  @!P0 IMAD.MOV R37, RZ, RZ, -R37 ;  /* 0x000000ffff258224 */ /* 0x000fe200078e0a25 */
[----:B------:R-:W-:Y:S01]  /*2400*/  LOP3.LUT R4, RZ, R41, RZ, 0x33, !PT ;  /* 0x00000029ff047212 */ /* 0x000fe200078e33ff */
[----:B------:R-:W-:Y:S01]  /*2410*/  @!P4 IMAD.MOV R38, RZ, RZ, -R38 ;  /* 0x000000ffff26c224 */ /* 0x000fe200078e0a26 */
[----:B------:R-:W-:Y:S01]  /*2420*/  ISETP.LE.AND P0, PT, RZ, UR39, PT ;  /* 0x00000027ff007c0c */ /* 0x000fe2000bf03270 */
[----:B------:R-:W-:Y:S01]  /*2430*/  @!P5 IMAD.MOV R39, RZ, RZ, -R39 ;  /* 0x000000ffff27d224 */ /* 0x000fe200078e0a27 */
[----:B------:R-:W-:Y:S01]  /*2440*/  SEL R8, R4, R8, !P3 ;  /* 0x0000000804087207 */ /* 0x000fe20005800000 */
[----:B------:R-:W-:Y:S01]  /*2450*/  @!P1 IMAD.MOV R42, RZ, RZ, -R42 ;  /* 0x000000ffff2a9224 */ /* 0x000fe200078e0a2a */
[----:B------:R-:W-:Y:S01]  /*2460*/  ISETP.LE.AND P4, PT, RZ, UR7, PT ;  /* 0x00000007ff007c0c */ /* 0x000fe2000bf83270 */
[----:B------:R-:W-:Y:S01]  /*2470*/  ULDC UR7, c[0x0][0x240] ;  /* 0x0000900000077ab9 */ /* 0x000fe20000000800 */
[----:B------:R-:W-:Y:S01]  /*2480*/  @!P6 LOP3.LUT R49, RZ, R40, RZ, 0x33, !PT ;  /* 0x00000028ff31e212 */ /* 0x000fe200078e33ff */
[----:B------:R-:W-:Y:S01]  /*2490*/  IMAD R8, R8, UR7, RZ ;  /* 0x0000000708087c24 */ /* 0x000fe2000f8e02ff */
[----:B------:R-:W-:Y:S01]  /*24a0*/  ISETP.LE.AND P5, PT, RZ, UR40, PT ;  /* 0x00000028ff007c0c */ /* 0x000fe2000bfa3270 */
[----:B------:R-:W-:Y:S01]  /*24b0*/  @!P2 IMAD.MOV R43, RZ, RZ, -R43 ;  /* 0x000000ffff2ba224 */ /* 0x000fe200078e0a2b */
[----:B------:R-:W-:Y:S01]  /*24c0*/  ISETP.LE.AND P1, PT, RZ, UR41, PT ;  /* 0x00000029ff007c0c */ /* 0x000fe2000bf23270 */
[----:B------:R-:W-:Y:S01]  /*24d0*/  IMAD R49, R49, UR8, RZ ;  /* 0x0000000831317c24 */ /* 0x000fe2000f8e02ff */
[----:B------:R-:W-:Y:S01]  /*24e0*/  ISETP.LE.AND P6, PT, RZ, UR42, PT ;  /* 0x0000002aff007c0c */ /* 0x000fe2000bfc3270 */
[----:B------:R-:W-:Y:S01]  /*24f0*/  @!P0 IMAD.MOV R44, RZ, RZ, -R44 ;  /* 0x000000ffff2c8224 */ /* 0x000fe200078e0a2c */
[C---:B------:R-:W-:Y:S01]  /*2500*/  SEL R25, R4.reuse, R25, !P3 ;  /* 0x0000001904197207 */ /* 0x040fe20005800000 */
[----:B------:R-:W-:Y:S01]  /*2510*/  ULDC UR8, c[0x0][0x23c] ;  /* 0x00008f0000087ab9 */ /* 0x000fe20000000800 */
[C---:B------:R-:W-:Y:S01]  /*2520*/  SEL R9, R4.reuse, R9, !P3 ;  /* 0x0000000904097207 */ /* 0x040fe20005800000 */
[----:B------:R-:W-:Y:S01]  /*2530*/  @!P4 IMAD.MOV R45, RZ, RZ, -R45 ;  /* 0x000000ffff2dc224 */ /* 0x000fe200078e0a2d */
[----:B------:R-:W-:Y:S01]  /*2540*/  SEL R32, R4, R32, !P3 ;  /* 0x0000002004207207 */ /* 0x000fe20005800000 */
[----:B------:R-:W-:Y:S01]  /*2550*/  IMAD R25, R25, UR7, RZ ;  /* 0x0000000719197c24 */ /* 0x000fe2000f8e02ff */
[----:B------:R-:W-:Y:S01]  /*2560*/  SHF.R.S32.HI R139, RZ, 0x1f, R8 ;  /* 0x0000001fff8b7819 */ /* 0x000fe20000011408 */
[----:B------:R-:W-:Y:S01]  /*2570*/  IMAD R9, R9, UR7, RZ ;  /* 0x0000000709097c24 */ /* 0x000fe2000f8e02ff */
[----:B------:R-:W-:Y:S01]  /*2580*/  IADD3 R149, P2, R8, UR16, RZ ;  /* 0x0000001008957c10 */ /* 0x000fe2000ff5e0ff */
[----:B------:R-:W-:Y:S01]  /*2590*/  @!P5 IMAD.MOV R46, RZ, RZ, -R46 ;  /* 0x000000ffff2ed224 */ /* 0x000fe200078e0a2e */
[C---:B------:R-:W-:Y:S01]  /*25a0*/  SEL R5, R4.reuse, R5, !P3 ;  /* 0x0000000504057207 */ /* 0x040fe20005800000 */
[----:B------:R-:W-:Y:S01]  /*25b0*/  @!P1 IMAD.MOV R47, RZ, RZ, -R47 ;  /* 0x000000ffff2f9224 */ /* 0x000fe200078e0a2f */
[C---:B------:R-:W-:Y:S01]  /*25c0*/  SEL R6, R4.reuse, R6, !P3 ;  /* 0x0000000604067207 */ /* 0x040fe20005800000 */
[----:B------:R-:W-:Y:S01]  /*25d0*/  @!P6 IMAD.MOV R48, RZ, RZ, -R48 ;  /* 0x000000ffff30e224 */ /* 0x000fe200078e0a30 */
[----:B------:R-:W-:Y:S01]  /*25e0*/  SEL R7, R4, R7, !P3 ;  /* 0x0000000704077207 */ /* 0x000fe20005800000 */
[----:B------:R-:W-:Y:S01]  /*25f0*/  IMAD R32, R32, UR7, RZ ;  /* 0x0000000720207c24 */ /* 0x000fe2000f8e02ff */
[----:B------:R-:W-:Y:S01]  /*2600*/  SEL R26, R4, R26, !P3 ;  /* 0x0000001a041a7207 */ /* 0x000fe20005800000 */
[----:B------:R-:W-:Y:S01]  /*2610*/  IMAD R5, R5, UR7, RZ ;  /* 0x0000000705057c24 */ /* 0x000fe2000f8e02ff */
[----:B------:R-:W-:Y:S01]  /*2620*/  IADD3.X R139, R139, UR17, RZ, P2, !PT ;  /* 0x000000118b8b7c10 */ /* 0x000fe200097fe4ff */
[----:B------:R-:W-:Y:S01]  /*2630*/  IMAD R6, R6, UR7, RZ ;  /* 0x0000000706067c24 */ /* 0x000fe2000f8e02ff */
[----:B------:R-:W-:Y:S01]  /*2640*/  SEL R39, R4, R39, !P3 ;  /* 0x0000002704277207 */ /* 0x000fe20005800000 */
[----:B------:R-:W-:Y:S01]  /*2650*/  IMAD R7, R7, UR7, RZ ;  /* 0x0000000707077c24 */ /* 0x000fe2000f8e02ff */
[----:B------:R-:W-:Y:S01]  /*2660*/  SHF.R.S32.HI R125, RZ, 0x1f, R25 ;  /* 0x0000001fff7d7819 */ /* 0x000fe20000011419 */
[----:B------:R-:W-:Y:S01]  /*2670*/  IMAD R26, R26, UR7, RZ ;  /* 0x000000071a1a7c24 */ /* 0x000fe2000f8e02ff */
[----:B------:R-:W-:Y:S01]  /*2680*/  IADD3 R138, P2, R25, UR16, RZ ;  /* 0x00000010198a7c10 */ /* 0x000fe2000ff5e0ff */
[----:B------:R-:W-:Y:S01]  /*2690*/  IMAD R39, R39, UR7, RZ ;  /* 0x0000000727277c24 */ /* 0x000fe2000f8e02ff */
[----:B------:R-:W-:Y:S01]  /*26a0*/  SEL R10, R4, R10, !P3 ;  /* 0x0000000a040a7207 */ /* 0x000fe20005800000 */
[----:B------:R-:W-:Y:S01]  /*26b0*/  IMAD R171, R166, UR8, RZ ;  /* 0x00000008a6ab7c24 */ /* 0x000fe2000f8e02ff */
[----:B------:R-:W-:-:S02]  /*26c0*/  SEL R11, R4, R11, !P3 ;  /* 0x0000000b040b7207 */ /* 0x000fc40005800000 */
[----:B------:R-:W-:Y:S02]  /*26d0*/  CS2R R40, SRZ ;  /* 0x0000000000287805 */ /* 0x000fe4000001ff00 */
[----:B------:R-:W-:Y:S01]  /*26e0*/  SEL R12, R4, R12, !P3 ;  /* 0x0000000c040c7207 */ /* 0x000fe20005800000 */
[----:B------:R-:W-:Y:S01]  /*26f0*/  IMAD R10, R10, UR7, RZ ;  /* 0x000000070a0a7c24 */ /* 0x000fe2000f8e02ff */
[C---:B------:R-:W-:Y:S01]  /*2700*/  SEL R13, R4.reuse, R13, !P3 ;  /* 0x0000000d040d7207 */ /* 0x040fe20005800000 */
[----:B------:R-:W-:Y:S01]  /*2710*/  IMAD R11, R11, UR7, RZ ;  /* 0x000000070b0b7c24 */ /* 0x000fe2000f8e02ff */
[----:B------:R-:W-:Y:S01]  /*2720*/  SEL R24, R4, R24, !P3 ;  /* 0x0000001804187207 */ /* 0x000fe20005800000 */
[----:B------:R-:W-:Y:S01]  /*2730*/  IMAD R12, R12, UR7, RZ ;  /* 0x000000070c0c7c24 */ /* 0x000fe2000f8e02ff */
[----:B------:R-:W-:Y:S01]  /*2740*/  SEL R33, R4, R33, !P3 ;  /* 0x0000002104217207 */ /* 0x000fe20005800000 */
[----:B------:R-:W-:Y:S01]  /*2750*/  IMAD R13, R13, UR7, RZ ;  /* 0x000000070d0d7c24 */ /* 0x000fe2000f8e02ff */
[----:B------:R-:W-:Y:S01]  /*2760*/  SHF.R.S32.HI R137, RZ, 0x1f, R9 ;  /* 0x0000001fff897819 */ /* 0x000fe20000011409 */
[----:B------:R-:W-:Y:S01]  /*2770*/  IMAD R24, R24, UR7, RZ ;  /* 0x0000000718187c24 */ /* 0x000fe2000f8e02ff */
[----:B------:R-:W-:Y:S01]  /*2780*/  IADD3 R148, P1, R9, UR16, RZ ;  /* 0x0000001009947c10 */ /* 0x000fe2000ff3e0ff */
[----:B------:R-:W-:Y:S01]  /*2790*/  IMAD R33, R33, UR7, RZ ;  /* 0x0000000721217c24 */ /* 0x000fe2000f8e02ff */
[----:B------:R-:W-:-:S02]  /*27a0*/  SEL R27, R4, R27, !P3 ;  /* 0x0000001b041b7207 */ /* 0x000fc40005800000 */
[----:B------:R-:W-:Y:S02]  /*27b0*/  CS2R R50, SRZ ;  /* 0x0000000000327805 */ /* 0x000fe4000001ff00 */
[----:B------:R-:W-:Y:S01]  /*27c0*/  SEL R28, R4, R28, !P3 ;  /* 0x0000001c041c7207 */ /* 0x000fe20005800000 */
[----:B------:R-:W-:Y:S01]  /*27d0*/  IMAD R153, R18, R153, RZ ;  /* 0x0000009912997224 */ /* 0x000fe200078e02ff */
[C---:B------:R-:W-:Y:S01]  /*27e0*/  SEL R29, R4.reuse, R29, !P3 ;  /* 0x0000001d041d7207 */ /* 0x040fe20005800000 */
[----:B------:R-:W-:Y:S01]  /*27f0*/  IMAD R27, R27, UR7, RZ ;  /* 0x000000071b1b7c24 */ /* 0x000fe2000f8e02ff */
[----:B------:R-:W-:Y:S01]  /*2800*/  SEL R30, R4, R30, !P3 ;  /* 0x0000001e041e7207 */ /* 0x000fe20005800000 */
[----:B------:R-:W-:Y:S01]  /*2810*/  IMAD R28, R28, UR7, RZ ;  /* 0x000000071c1c7c24 */ /* 0x000fe2000f8e02ff */
        /* <DEDUP_REMOVED lines=28> */
[----:B------:R-:W-:-:S02]  /*29e0*/  SHF.R.S32.HI R111, RZ, 0x1f, R32 ;  /* 0x0000001fff6f7819 */ /* 0x000fc40000011420 */
[----:B------:R-:W-:Y:S01]  /*29f0*/  IADD3 R124, P2, R32, UR16, RZ ;  /* 0x00000010207c7c10 */ /* 0x000fe2000ff5e0ff */
[----:B------:R-:W-:Y:S01]  /*2a00*/  IMAD R4, R4, UR7, RZ ;  /* 0x0000000704047c24 */ /* 0x000fe2000f8e02ff */
[----:B------:R-:W-:Y:S01]  /*2a10*/  SHF.R.S32.HI R145, RZ, 0x1f, R5 ;  /* 0x0000001fff917819 */ /* 0x000fe20000011405 */
[----:B------:R-:W-:Y:S01]  /*2a20*/  UIADD3 UR7, UR4, 0x2000, URZ ;  /* 0x0000200004077890 */ /* 0x000fe2000fffe03f */
[----:B------:R-:W-:Y:S02]  /*2a30*/  IADD3 R152, P5, R5, UR16, RZ ;  /* 0x0000001005987c10 */ /* 0x000fe4000ffbe0ff */
[----:B------:R-:W-:Y:S01]  /*2a40*/  SHF.R.S32.HI R143, RZ, 0x1f, R6 ;  /* 0x0000001fff8f7819 */ /* 0x000fe20000011406 */
[----:B------:R-:W-:Y:S01]  /*2a50*/  USHF.R.U32.HI UR7, URZ, 0x4, UR7 ;  /* 0x000000043f077899 */ /* 0x000fe20008011607 */
[----:B------:R-:W-:Y:S02]  /*2a60*/  IADD3 R151, P4, R6, UR16, RZ ;  /* 0x0000001006977c10 */ /* 0x000fe4000ff9e0ff */
[----:B------:R-:W-:-:S02]  /*2a70*/  SHF.R.S32.HI R141, RZ, 0x1f, R7 ;  /* 0x0000001fff8d7819 */ /* 0x000fc40000011407 */
[----:B------:R-:W-:Y:S02]  /*2a80*/  IADD3 R150, P3, R7, UR16, RZ ;  /* 0x0000001007967c10 */ /* 0x000fe4000ff7e0ff */
[----:B------:R-:W-:Y:S02]  /*2a90*/  IADD3.X R137, R137, UR17, RZ, P1, !PT ;  /* 0x0000001189897c10 */ /* 0x000fe40008ffe4ff */
[----:B------:R-:W-:Y:S02]  /*2aa0*/  SHF.R.S32.HI R123, RZ, 0x1f, R26 ;  /* 0x0000001fff7b7819 */ /* 0x000fe4000001141a */
[----:B------:R-:W-:Y:S02]  /*2ab0*/  IADD3 R136, P1, R26, UR16, RZ ;  /* 0x000000101a887c10 */ /* 0x000fe4000ff3e0ff */
[----:B------:R-:W-:Y:S02]  /*2ac0*/  IADD3.X R111, R111, UR17, RZ, P2, !PT ;  /* 0x000000116f6f7c10 */ /* 0x000fe400097fe4ff */
[----:B------:R-:W-:-:S02]  /*2ad0*/  IADD3.X R145, R145, UR17, RZ, P5, !PT ;  /* 0x0000001191917c10 */ /* 0x000fc4000affe4ff */
[----:B------:R-:W-:Y:S02]  /*2ae0*/  IADD3.X R143, R143, UR17, RZ, P4, !PT ;  /* 0x000000118f8f7c10 */ /* 0x000fe4000a7fe4ff */
[----:B------:R-:W-:Y:S02]  /*2af0*/  IADD3.X R141, R141, UR17, RZ, P3, !PT ;  /* 0x000000118d8d7c10 */ /* 0x000fe40009ffe4ff */
[----:B------:R-:W-:Y:S02]  /*2b00*/  SHF.R.S32.HI R97, RZ, 0x1f, R39 ;  /* 0x0000001fff617819 */ /* 0x000fe40000011427 */
[----:B------:R-:W-:Y:S02]  /*2b10*/  IADD3 R110, P2, R39, UR16, RZ ;  /* 0x00000010276e7c10 */ /* 0x000fe4000ff5e0ff */
[----:B------:R-:W-:Y:S02]  /*2b20*/  SHF.R.S32.HI R135, RZ, 0x1f, R10 ;  /* 0x0000001fff877819 */ /* 0x000fe4000001140a */
[----:B------:R-:W-:-:S02]  /*2b30*/  IADD3 R147, P0, R10, UR16, RZ ;  /* 0x000000100a937c10 */ /* 0x000fc4000ff1e0ff */
[----:B------:R-:W-:Y:S02]  /*2b40*/  SHF.R.S32.HI R133, RZ, 0x1f, R11 ;  /* 0x0000001fff857819 */ /* 0x000fe4000001140b */
[----:B------:R-:W-:Y:S02]  /*2b50*/  IADD3 R146, P6, R11, UR16, RZ ;  /* 0x000000100b927c10 */ /* 0x000fe4000ffde0ff */
[----:B------:R-:W-:Y:S02]  /*2b60*/  SHF.R.S32.HI R131, RZ, 0x1f, R12 ;  /* 0x0000001fff837819 */ /* 0x000fe4000001140c */
[----:B------:R-:W-:Y:S02]  /*2b70*/  IADD3 R144, P5, R12, UR16, RZ ;  /* 0x000000100c907c10 */ /* 0x000fe4000ffbe0ff */
[----:B------:R-:W-:Y:S02]  /*2b80*/  SHF.R.S32.HI R129, RZ, 0x1f, R13 ;  /* 0x0000001fff817819 */ /* 0x000fe4000001140d */
[----:B------:R-:W-:-:S02]  /*2b90*/  IADD3 R142, P4, R13, UR16, RZ ;  /* 0x000000100d8e7c10 */ /* 0x000fc4000ff9e0ff */
[----:B------:R-:W-:Y:S02]  /*2ba0*/  SHF.R.S32.HI R127, RZ, 0x1f, R24 ;  /* 0x0000001fff7f7819 */ /* 0x000fe40000011418 */
[----:B------:R-:W-:Y:S02]  /*2bb0*/  IADD3 R140, P3, R24, UR16, RZ ;  /* 0x00000010188c7c10 */ /* 0x000fe4000ff7e0ff */
[----:B------:R-:W-:Y:S02]  /*2bc0*/  CS2R R24, SRZ ;  /* 0x0000000000187805 */ /* 0x000fe4000001ff00 */
[----:B------:R-:W-:Y:S02]  /*2bd0*/  IADD3.X R123, R123, UR17, RZ, P1, !PT ;  /* 0x000000117b7b7c10 */ /* 0x000fe40008ffe4ff */
[----:B------:R-:W-:Y:S02]  /*2be0*/  SHF.R.S32.HI R109, RZ, 0x1f, R33 ;  /* 0x0000001fff6d7819 */ /* 0x000fe40000011421 */
[----:B------:R-:W-:-:S02]  /*2bf0*/  IADD3 R122, P1, R33, UR16, RZ ;  /* 0x00000010217a7c10 */ /* 0x000fc4000ff3e0ff */
[----:B------:R-:W-:Y:S02]  /*2c00*/  CS2R R32, SRZ ;  /* 0x0000000000207805 */ /* 0x000fe4000001ff00 */
[----:B------:R-:W-:Y:S02]  /*2c10*/  IADD3.X R97, R97, UR17, RZ, P2, !PT ;  /* 0x0000001161617c10 */ /* 0x000fe400097fe4ff */
[----:B------:R-:W-:Y:S02]  /*2c20*/  IADD3.X R135, R135, UR17, RZ, P0, !PT ;  /* 0x0000001187877c10 */ /* 0x000fe400087fe4ff */
[----:B------:R-:W-:Y:S02]  /*2c30*/  IADD3.X R133, R133, UR17, RZ, P6, !PT ;  /* 0x0000001185857c10 */ /* 0x000fe4000b7fe4ff */
[----:B------:R-:W-:Y:S02]  /*2c40*/  IADD3.X R131, R131, UR17, RZ, P5, !PT ;  /* 0x0000001183837c10 */ /* 0x000fe4000affe4ff */
[----:B------:R-:W-:-:S02]  /*2c50*/  IADD3.X R129, R129, UR17, RZ, P4, !PT ;  /* 0x0000001181817c10 */ /* 0x000fc4000a7fe4ff */
[----:B------:R-:W-:Y:S02]  /*2c60*/  IADD3.X R127, R127, UR17, RZ, P3, !PT ;  /* 0x000000117f7f7c10 */ /* 0x000fe40009ffe4ff */
[----:B------:R-:W-:Y:S02]  /*2c70*/  SHF.R.S32.HI R88, RZ, 0x1f, R4 ;  /* 0x0000001fff587819 */ /* 0x000fe40000011404 */
[----:B------:R-:W-:Y:S02]  /*2c80*/  IADD3 R96, P2, R4, UR16, RZ ;  /* 0x0000001004607c10 */ /* 0x000fe4000ff5e0ff */
[----:B------:R-:W-:Y:S02]  /*2c90*/  SHF.R.S32.HI R121, RZ, 0x1f, R27 ;  /* 0x0000001fff797819 */ /* 0x000fe4000001141b */
[----:B------:R-:W-:Y:S02]  /*2ca0*/  IADD3 R134, P0, R27, UR16, RZ ;  /* 0x000000101b867c10 */ /* 0x000fe4000ff1e0ff */
[----:B------:R-:W-:-:S02]  /*2cb0*/  CS2R R26, SRZ ;  /* 0x00000000001a7805 */ /* 0x000fc4000001ff00 */
[----:B------:R-:W-:Y:S02]  /*2cc0*/  SHF.R.S32.HI R119, RZ, 0x1f, R28 ;  /* 0x0000001fff777819 */ /* 0x000fe4000001141c */
[----:B------:R-:W-:Y:S02]  /*2cd0*/  IADD3 R132, P6, R28, UR16, RZ ;  /* 0x000000101c847c10 */ /* 0x000fe4000ffde0ff */
[----:B------:R-:W-:Y:S02]  /*2ce0*/  SHF.R.S32.HI R117, RZ, 0x1f, R29 ;  /* 0x0000001fff757819 */ /* 0x000fe4000001141d */
[----:B------:R-:W-:Y:S02]  /*2cf0*/  IADD3 R130, P5, R29, UR16, RZ ;  /* 0x000000101d827c10 */ /* 0x000fe4000ffbe0ff */
[----:B------:R-:W-:Y:S02]  /*2d00*/  CS2R R28, SRZ ;  /* 0x00000000001c7805 */ /* 0x000fe4000001ff00 */
[----:B------:R-:W-:-:S02]  /*2d10*/  SHF.R.S32.HI R115, RZ, 0x1f, R30 ;  /* 0x0000001fff737819 */ /* 0x000fc4000001141e */
[----:B------:R-:W-:Y:S02]  /*2d20*/  IADD3 R128, P4, R30, UR16, RZ ;  /* 0x000000101e807c10 */ /* 0x000fe4000ff9e0ff */
[----:B------:R-:W-:Y:S02]  /*2d30*/  SHF.R.S32.HI R113, RZ, 0x1f, R31 ;  /* 0x0000001fff717819 */ /* 0x000fe4000001141f */
[----:B------:R-:W-:Y:S02]  /*2d40*/  IADD3 R126, P3, R31, UR16, RZ ;  /* 0x000000101f7e7c10 */ /* 0x000fe4000ff7e0ff */
[----:B------:R-:W-:Y:S02]  /*2d50*/  CS2R R30, SRZ ;  /* 0x00000000001e7805 */ /* 0x000fe4000001ff00 */
[----:B------:R-:W-:Y:S02]  /*2d60*/  SHF.R.S32.HI R4, RZ, 0x7, R15 ;  /* 0x00000007ff047819 */ /* 0x000fe4000001140f */
[----:B------:R-:W-:-:S02]  /*2d70*/  IADD3.X R109, R109, UR17, RZ, P1, !PT ;  /* 0x000000116d6d7c10 */ /* 0x000fc40008ffe4ff */
[----:B------:R-:W-:Y:S02]  /*2d80*/  SHF.R.S32.HI R95, RZ, 0x1f, R42 ;  /* 0x0000001fff5f7819 */ /* 0x000fe4000001142a */
[----:B------:R-:W-:Y:S02]  /*2d90*/  IADD3 R108, P1, R42, UR16, RZ ;  /* 0x000000102a6c7c10 */ /* 0x000fe4000ff3e0ff */
[----:B------:R-:W-:Y:S02]  /*2da0*/  IADD3.X R121, R121, UR17, RZ, P0, !PT ;  /* 0x0000001179797c10 */ /* 0x000fe400087fe4ff */
[----:B------:R-:W-:Y:S02]  /*2db0*/  IADD3.X R119, R119, UR17, RZ, P6, !PT ;  /* 0x0000001177777c10 */ /* 0x000fe4000b7fe4ff */
[----:B------:R-:W-:Y:S02]  /*2dc0*/  IADD3.X R117, R117, UR17, RZ, P5, !PT ;  /* 0x0000001175757c10 */ /* 0x000fe4000affe4ff */
[----:B------:R-:W-:-:S02]  /*2dd0*/  IADD3.X R115, R115, UR17, RZ, P4, !PT ;  /* 0x0000001173737c10 */ /* 0x000fc4000a7fe4ff */
[----:B------:R-:W-:Y:S02]  /*2de0*/  IADD3.X R113, R113, UR17, RZ, P3, !PT ;  /* 0x0000001171717c10 */ /* 0x000fe40009ffe4ff */
[----:B------:R-:W-:Y:S02]  /*2df0*/  SGXT R4, R4, 0x1 ;  /* 0x000000010404781a */ /* 0x000fe40000000200 */
[----:B------:R-:W-:Y:S02]  /*2e00*/  SHF.R.S32.HI R107, RZ, 0x1f, R34 ;  /* 0x0000001fff6b7819 */ /* 0x000fe40000011422 */
[----:B------:R-:W-:Y:S02]  /*2e10*/  IADD3 R120, P0, R34, UR16, RZ ;  /* 0x0000001022787c10 */ /* 0x000fe4000ff1e0ff */
[----:B------:R-:W-:Y:S02]  /*2e20*/  SHF.R.S32.HI R105, RZ, 0x1f, R35 ;  /* 0x0000001fff697819 */ /* 0x000fe40000011423 */
[----:B------:R-:W-:-:S02]  /*2e30*/  IADD3 R118, P6, R35, UR16, RZ ;  /* 0x0000001023767c10 */ /* 0x000fc4000ffde0ff */
[----:B------:R-:W-:Y:S02]  /*2e40*/  CS2R R34, SRZ ;  /* 0x0000000000227805 */ /* 0x000fe4000001ff00 */
[----:B------:R-:W-:Y:S02]  /*2e50*/  SHF.R.S32.HI R103, RZ, 0x1f, R36 ;  /* 0x0000001fff677819 */ /* 0x000fe40000011424 */
[----:B------:R-:W-:Y:S02]  /*2e60*/  IADD3 R116, P5, R36, UR16, RZ ;  /* 0x0000001024747c10 */ /* 0x000fe4000ffbe0ff */
[----:B------:R-:W-:Y:S02]  /*2e70*/  SHF.R.S32.HI R101, RZ, 0x1f, R37 ;  /* 0x0000001fff657819 */ /* 0x000fe40000011425 */
[----:B------:R-:W-:Y:S02]  /*2e80*/  IADD3 R114, P4, R37, UR16, RZ ;  /* 0x0000001025727c10 */ /* 0x000fe4000ff9e0ff */
[----:B------:R-:W-:-:S02]  /*2e90*/  CS2R R36, SRZ ;  /* 0x0000000000247805 */ /* 0x000fc4000001ff00 */
[----:B------:R-:W-:Y:S02]  /*2ea0*/  SHF.R.S32.HI R99, RZ, 0x1f, R38 ;  /* 0x0000001fff637819 */ /* 0x000fe40000011426 */
[----:B------:R-:W-:Y:S02]  /*2eb0*/  IADD3 R112, P3, R38, UR16, RZ ;  /* 0x0000001026707c10 */ /* 0x000fe4000ff7e0ff */
[----:B------:R-:W-:Y:S02]  /*2ec0*/  CS2R R38, SRZ ;  /* 0x0000000000267805 */ /* 0x000fe4000001ff00 */
[----:B------:R-:W-:Y:S02]  /*2ed0*/  IADD3.X R95, R95, UR17, RZ, P1, !PT ;  /* 0x000000115f5f7c10 */ /* 0x000fe40008ffe4ff */
[----:B------:R-:W-:Y:S02]  /*2ee0*/  IADD3 R94, P1, R49, UR10, RZ ;  /* 0x0000000a315e7c10 */ /* 0x000fe4000ff3e0ff */
[----:B------:R-:W-:-:S02]  /*2ef0*/  LOP3.LUT R4, R4, 0x90, RZ, 0xc0, !PT ;  /* 0x0000009004047812 */ /* 0x000fc400078ec0ff */
[----:B------:R-:W-:Y:S02]  /*2f00*/  LOP3.LUT R156, R3, R14, RZ, 0xfc, !PT ;  /* 0x0000000e039c7212 */ /* 0x000fe400078efcff */
[----:B------:R-:W-:Y:S02]  /*2f10*/  IADD3.X R107, R107, UR17, RZ, P0, !PT ;  /* 0x000000116b6b7c10 */ /* 0x000fe400087fe4ff */
[----:B------:R-:W-:Y:S02]  /*2f20*/  IADD3.X R105, R105, UR17, RZ, P6, !PT ;  /* 0x0000001169697c10 */ /* 0x000fe4000b7fe4ff */
[----:B------:R-:W-:Y:S02]  /*2f30*/  IADD3.X R103, R103, UR17, RZ, P5, !PT ;  /* 0x0000001167677c10 */ /* 0x000fe4000affe4ff */
[----:B------:R-:W-:Y:S02]  /*2f40*/  IADD3.X R101, R101, UR17, RZ, P4, !PT ;  /* 0x0000001165657c10 */ /* 0x000fe4000a7fe4ff */
[----:B------:R-:W-:-:S02]  /*2f50*/  IADD3.X R99, R99, UR17, RZ, P3, !PT ;  /* 0x0000001163637c10 */ /* 0x000fc40009ffe4ff */
[----:B------:R-:W-:Y:S02]  /*2f60*/  SHF.R.S32.HI R93, RZ, 0x1f, R43 ;  /* 0x0000001fff5d7819 */ /* 0x000fe4000001142b */
[----:B------:R-:W-:Y:S02]  /*2f70*/  IADD3 R106, P0, R43, UR16, RZ ;  /* 0x000000102b6a7c10 */ /* 0x000fe4000ff1e0ff */
[----:B------:R-:W-:Y:S02]  /*2f80*/  CS2R R42, SRZ ;  /* 0x00000000002a7805 */ /* 0x000fe4000001ff00 */
[----:B------:R-:W-:Y:S02]  /*2f90*/  SHF.R.S32.HI R92, RZ, 0x1f, R44 ;  /* 0x0000001fff5c7819 */ /* 0x000fe4000001142c */
[----:B------:R-:W-:Y:S02]  /*2fa0*/  IADD3 R104, P6, R44, UR16, RZ ;  /* 0x000000102c687c10 */ /* 0x000fe4000ffde0ff */
[----:B------:R-:W-:-:S02]  /*2fb0*/  SHF.R.S32.HI R91, RZ, 0x1f, R45 ;  /* 0x0000001fff5b7819 */ /* 0x000fc4000001142d */
[----:B------:R-:W-:Y:S02]  /*2fc0*/  IADD3 R102, P5, R45, UR16, RZ ;  /* 0x000000102d667c10 */ /* 0x000fe4000ffbe0ff */
[----:B------:R-:W-:Y:S02]  /*2fd0*/  CS2R R44, SRZ ;  /* 0x00000000002c7805 */ /* 0x000fe4000001ff00 */
[----:B------:R-:W-:Y:S02]  /*2fe0*/  SHF.R.S32.HI R90, RZ, 0x1f, R46 ;  /* 0x0000001fff5a7819 */ /* 0x000fe4000001142e */
[----:B------:R-:W-:Y:S02]  /*2ff0*/  IADD3 R100, P4, R46, UR16, RZ ;  /* 0x000000102e647c10 */ /* 0x000fe4000ff9e0ff */
[----:B------:R-:W-:Y:S02]  /*3000*/  SHF.R.S32.HI R89, RZ, 0x1f, R47 ;  /* 0x0000001fff597819 */ /* 0x000fe4000001142f */
[----:B------:R-:W-:Y:S01]  /*3010*/  IADD3 R98, P3, R47, UR16, RZ ;  /* 0x000000102f627c10 */ /* 0x000fe2000ff7e0ff */
[----:B------:R-:W-:Y:S01]  /*3020*/  USHF.L.U32 UR16, UR8, 0x5, URZ ;  /* 0x0000000508107899 */ /* 0x000fe2000800063f */
[----:B------:R-:W-:-:S02]  /*3030*/  LEA.HI.X.SX32 R154, R49, UR11, 0x1, P1 ;  /* 0x0000000b319a7c11 */ /* 0x000fc400088f0eff */
[----:B------:R-:W-:Y:S02]  /*3040*/  CS2R R46, SRZ ;  /* 0x00000000002e7805 */ /* 0x000fe4000001ff00 */
[----:B------:R-:W-:Y:S02]  /*3050*/  CS2R R48, SRZ ;  /* 0x0000000000307805 */ /* 0x000fe4000001ff00 */
[----:B------:R-:W-:Y:S01]  /*3060*/  SHF.R.S32.HI R158, RZ, 0x1f, R171 ;  /* 0x0000001fff9e7819 */ /* 0x000fe200000114ab */
[----:B------:R-:W-:Y:S01]  /*3070*/  USGXT.U32 UR8, UR7, 0xe ;  /* 0x0000000e0708789a */ /* 0x000fe20008000000 */
[----:B------:R-:W-:Y:S02]  /*3080*/  LOP3.LUT R164, R4, 0x7f, R15, 0x78, !PT ;  /* 0x0000007f04a47812 */ /* 0x000fe400078e780f */
[----:B------:R-:W-:Y:S02]  /*3090*/  LOP3.LUT R162, R156, 0x10, RZ, 0x3c, !PT ;  /* 0x000000109ca27812 */ /* 0x000fe400078e3cff */
[----:B------:R-:W-:-:S02]  /*30a0*/  IADD3.X R93, R93, UR17, RZ, P0, !PT ;  /* 0x000000115d5d7c10 */ /* 0x000fc400087fe4ff */
[----:B------:R-:W-:Y:S02]  /*30b0*/  IADD3.X R92, R92, UR17, RZ, P6, !PT ;  /* 0x000000115c5c7c10 */ /* 0x000fe4000b7fe4ff */
[----:B------:R-:W-:Y:S02]  /*30c0*/  IADD3.X R91, R91, UR17, RZ, P5, !PT ;  /* 0x000000115b5b7c10 */ /* 0x000fe4000affe4ff */
[----:B------:R-:W-:Y:S02]  /*30d0*/  IADD3.X R90, R90, UR17, RZ, P4, !PT ;  /* 0x000000115a5a7c10 */ /* 0x000fe4000a7fe4ff */
[----:B------:R-:W-:Y:S02]  /*30e0*/  IADD3.X R89, R89, UR17, RZ, P3, !PT ;  /* 0x0000001159597c10 */ /* 0x000fe40009ffe4ff */
[----:B------:R-:W-:Y:S01]  /*30f0*/  IADD3.X R88, R88, UR17, RZ, P2, !PT ;  /* 0x0000001158587c10 */ /* 0x000fe200097fe4ff */
[----:B------:R-:W-:-:S12]  /*3100*/  USHF.R.S32.HI UR17, URZ, 0x1f, UR16 ;  /* 0x0000001f3f117899 */ /* 0x000fd80008011410 */
.L_x_2:
[----:B------:R-:W-:Y:S02]  /*3110*/  ISETP.GE.AND P1, PT, R14, UR14, PT ;  /* 0x0000000e0e007c0c */ /* 0x000fe4000bf26270 */
[----:B------:R-:W-:Y:S02]  /*3120*/  ISETP.GE.AND P3, PT, R18, UR14, PT ;  /* 0x0000000e12007c0c */ /* 0x000fe4000bf66270 */
[-C--:B------:R-:W-:Y:S02]  /*3130*/  IADD3 R8, P0, R163, R94.reuse, RZ ;  /* 0x0000005ea3087210 */ /* 0x080fe40007f1e0ff */
[----:B------:R-:W-:Y:S02]  /*3140*/  IADD3 R2, P2, R153, R94, RZ ;  /* 0x0000005e99027210 */ /* 0x000fe40007f5e0ff */
[----:B------:R-:W-:Y:S02]  /*3150*/  PRMT R173, RZ, 0x7610, R173 ;  /* 0x00007610ffad7816 */ /* 0x000fe400000000ad */
[----:B------:R-:W-:-:S02]  /*3160*/  LEA.HI.X.SX32 R9, R163, R154, 0x1, P0 ;  /* 0x0000009aa3097211 */ /* 0x000fc400000f0eff */
[----:B------:R-:W-:Y:S02]  /*3170*/  LEA.HI.X.SX32 R3, R153, R154, 0x1, P2 ;  /* 0x0000009a99037211 */ /* 0x000fe400010f0eff */
[C---:B------:R-:W-:Y:S01]  /*3180*/  IADD3 R4, P2, R155.reuse, R94, RZ ;  /* 0x0000005e9b047210 */ /* 0x040fe20007f5e0ff */
[----:B------:R0:W2:Y:S01]  /*3190*/  @!P1 LDG.E.U8 R173, desc[UR12][R8.64] ;  /* 0x0000000c08ad9981 */ /* 0x0000a2000c1e1100 */
[----:B------:R-:W-:Y:S02]  /*31a0*/  PRMT R175, RZ, 0x7610, R175 ;  /* 0x00007610ffaf7816 */ /* 0x000fe400000000af */
[----:B------:R-:W-:Y:S02]  /*31b0*/  LEA.HI.X.SX32 R5, R155, R154, 0x1, P2 ;  /* 0x0000009a9b057211 */ /* 0x000fe400010f0eff */
[----:B------:R-:W-:Y:S02]  /*31c0*/  ISETP.GE.AND P0, PT, R19, UR14, PT ;  /* 0x0000000e13007c0c */ /* 0x000fe4000bf06270 */
[----:B------:R-:W-:Y:S01]  /*31d0*/  ISETP.GE.AND P1, PT, R16, UR14, PT ;  /* 0x0000000e10007c0c */ /* 0x000fe2000bf26270 */
[----:B------:R1:W3:Y:S01]  /*31e0*/  @!P3 LDG.E.U8 R175, desc[UR12][R2.64] ;  /* 0x0000000c02afb981 */ /* 0x0002e2000c1e1100 */
[----:B------:R-:W-:-:S02]  /*31f0*/  ISETP.GE.AND P2, PT, R20, UR14, PT ;  /* 0x0000000e14007c0c */ /* 0x000fc4000bf46270 */
[-C--:B------:R-:W-:Y:S02]  /*3200*/  IADD3 R6, P3, R165, R94.reuse, RZ ;  /* 0x0000005ea5067210 */ /* 0x080fe40007f7e0ff */
[----:B0-----:R-:W-:Y:S02]  /*3210*/  IADD3 R8, P4, R157, R94, RZ ;  /* 0x0000005e9d087210 */ /* 0x001fe40007f9e0ff */
[----:B------:R-:W-:Y:S02]  /*3220*/  PRMT R177, RZ, 0x7610, R177 ;  /* 0x00007610ffb17816 */ /* 0x000fe400000000b1 */
[----:B------:R-:W-:Y:S02]  /*3230*/  PRMT R179, RZ, 0x7610, R179 ;  /* 0x00007610ffb37816 */ /* 0x000fe400000000b3 */
[----:B------:R-:W-:Y:S02]  /*3240*/  PRMT R183, RZ, 0x7610, R183 ;  /* 0x00007610ffb77816 */ /* 0x000fe400000000b7 */
[-C--:B------:R-:W-:Y:S01]  /*3250*/  LEA.HI.X.SX32 R7, R165, R154.reuse, 0x1, P3 ;  /* 0x0000009aa5077211 */ /* 0x080fe200018f0eff */
[----:B------:R0:W4:Y:S01]  /*3260*/  @!P0 LDG.E.U8 R177, desc[UR12][R4.64] ;  /* 0x0000000c04b18981 */ /* 0x000122000c1e1100 */
[----:B------:R-:W-:-:S02]  /*3270*/  LEA.HI.X.SX32 R9, R157, R154, 0x1, P4 ;  /* 0x0000009a9d097211 */ /* 0x000fc400020f0eff */
[----:B------:R-:W-:Y:S01]  /*3280*/  IADD3 R10, P3, R159, R94, RZ ;  /* 0x0000005e9f0a7210 */ /* 0x000fe20007f7e0ff */
[----:B------:R5:W4:Y:S01]  /*3290*/  @!P1 LDG.E.U8 R179, desc[UR12][R6.64] ;  /* 0x0000000c06b39981 */ /* 0x000b22000c1e1100 */
[----:B------:R-:W-:Y:S02]  /*32a0*/  ISETP.GE.AND P0, PT, R21, UR14, PT ;  /* 0x0000000e15007c0c */ /* 0x000fe4000bf06270 */
[----:B------:R-:W-:Y:S01]  /*32b0*/  ISETP.GE.AND P1, PT, R22, UR14, PT ;  /* 0x0000000e16007c0c */ /* 0x000fe2000bf26270 */
[----:B------:R5:W4:Y:S01]  /*32c0*/  @!P2 LDG.E.U8 R183, desc[UR12][R8.64] ;  /* 0x0000000c08b7a981 */ /* 0x000b22000c1e1100 */
[----:B------:R-:W-:Y:S02]  /*32d0*/  ISETP.GE.AND P2, PT, R0, UR14, PT ;  /* 0x0000000e00007c0c */ /* 0x000fe4000bf46270 */
[----:B------:R-:W-:Y:S02]  /*32e0*/  LEA.HI.X.SX32 R11, R159, R154, 0x1, P3 ;  /* 0x0000009a9f0b7211 */ /* 0x000fe400018f0eff */
[----:B-1----:R-:W-:-:S02]  /*32f0*/  IADD3 R2, P3, R161, R94, RZ ;  /* 0x0000005ea1027210 */ /* 0x002fc40007f7e0ff */
[----:B0-----:R-:W-:Y:S02]  /*3300*/  IADD3 R4, P4, R167, R94, RZ ;  /* 0x0000005ea7047210 */ /* 0x001fe40007f9e0ff */
[----:B------:R-:W-:Y:S02]  /*3310*/  PRMT R181, RZ, 0x7610, R181 ;  /* 0x00007610ffb57816 */ /* 0x000fe400000000b5 */
[----:B------:R-:W-:Y:S02]  /*3320*/  PRMT R185, RZ, 0x7610, R185 ;  /* 0x00007610ffb97816 */ /* 0x000fe400000000b9 */
[----:B------:R-:W-:Y:S02]  /*3330*/  PRMT R187, RZ, 0x7610, R187 ;  /* 0x00007610ffbb7816 */ /* 0x000fe400000000bb */
[-C--:B------:R-:W-:Y:S01]  /*3340*/  LEA.HI.X.SX32 R3, R161, R154.reuse, 0x1, P3 ;  /* 0x0000009aa1037211 */ /* 0x080fe200018f0eff */
[----:B------:R0:W4:Y:S01]  /*3350*/  @!P0 LDG.E.U8 R181, desc[UR12][R10.64] ;  /* 0x0000000c0ab58981 */ /* 0x000122000c1e1100 */
[----:B------:R-:W-:-:S03]  /*3360*/  LEA.HI.X.SX32 R5, R167, R154, 0x1, P4 ;  /* 0x0000009aa7057211 */ /* 0x000fc600020f0eff */
[----:B------:R1:W4:Y:S04]  /*3370*/  @!P1 LDG.E.U8 R185, desc[UR12][R2.64] ;  /* 0x0000000c02b99981 */ /* 0x000328000c1e1100 */
[----:B------:R1:W4:Y:S01]  /*3380*/  @!P2 LDG.E.U8 R187, desc[UR12][R4.64] ;  /* 0x0000000c04bba981 */ /* 0x000322000c1e1100 */
[----:B------:R-:W-:Y:S01]  /*3390*/  BAR.SYNC.DEFER_BLOCKING 0x0 ;  /* 0x0000000000007b1d */ /* 0x000fe20000010000 */
[----:B------:R-:W-:Y:S02]  /*33a0*/  ISETP.GE.AND P0, PT, R166, UR14, PT ;  /* 0x0000000ea6007c0c */ /* 0x000fe4000bf06270 */
[C---:B-----5:R-:W-:Y:S02]  /*33b0*/  IADD3 R6, P3, R171.reuse, R151, RZ ;  /* 0x00000097ab067210 */ /* 0x060fe40007f7e0ff */
[----:B------:R-:W-:-:S02]  /*33c0*/  IADD3 R8, P1, R171, R150, RZ ;  /* 0x00000096ab087210 */ /* 0x000fc40007f3e0ff */
[----:B------:R-:W-:Y:S01]  /*33d0*/  PRMT R189, RZ, 0x7610, R189 ;  /* 0x00007610ffbd7816 */ /* 0x000fe200000000bd */
[C---:B------:R-:W-:Y:S01]  /*33e0*/  IMAD.X R7, R158.reuse, 0x1, R143, P3 ;  /* 0x000000019e077824 */ /* 0x040fe200018e068f */
[----:B------:R-:W-:Y:S01]  /*33f0*/  PRMT R191, RZ, 0x7610, R191 ;  /* 0x00007610ffbf7816 */ /* 0x000fe200000000bf */
[C---:B------:R-:W-:Y:S01]  /*3400*/  IMAD.X R9, R158.reuse, 0x1, R141, P1 ;  /* 0x000000019e097824 */ /* 0x040fe200008e068d */
[C---:B0-----:R-:W-:Y:S02]  /*3410*/  IADD3 R10, P1, R171.reuse, R149, RZ ;  /* 0x00000095ab0a7210 */ /* 0x041fe40007f3e0ff */
[C---:B-1----:R-:W-:Y:S02]  /*3420*/  IADD3 R2, P2, R171.reuse, R148, RZ ;  /* 0x00000094ab027210 */ /* 0x042fe40007f5e0ff */
[----:B------:R-:W-:Y:S01]  /*3430*/  IADD3 R12, P3, R171, R147, RZ ;  /* 0x00000093ab0c7210 */ /* 0x000fe20007f7e0ff */
[C---:B------:R-:W-:Y:S01]  /*3440*/  IMAD.X R11, R158.reuse, 0x1, R139, P1 ;  /* 0x000000019e0b7824 */ /* 0x040fe200008e068b */
[----:B------:R-:W-:Y:S01]  /*3450*/  PRMT R195, RZ, 0x7610, R195 ;  /* 0x00007610ffc37816 */ /* 0x000fe200000000c3 */
[C---:B------:R-:W-:Y:S01]  /*3460*/  IMAD.X R3, R158.reuse, 0x1, R137, P2 ;  /* 0x000000019e037824 */ /* 0x040fe200010e0689 */
[----:B------:R-:W-:Y:S01]  /*3470*/  PRMT R193, RZ, 0x7610, R193 ;  /* 0x00007610ffc17816 */ /* 0x000fe200000000c1 */
[----:B------:R-:W-:Y:S01]  /*3480*/  IMAD.X R13, R158, 0x1, R135, P3 ;  /* 0x000000019e0d7824 */ /* 0x000fe200018e0687 */
[----:B------:R-:W-:-:S02]  /*3490*/  PRMT R197, RZ, 0x7610, R197 ;  /* 0x00007610ffc57816 */ /* 0x000fc400000000c5 */
[C---:B------:R-:W-:Y:S01]  /*34a0*/  IADD3 R4, P1, R171.reuse, R146, RZ ;  /* 0x00000092ab047210 */ /* 0x040fe20007f3e0ff */
[----:B------:R0:W5:Y:S04]  /*34b0*/  @!P0 LDG.E.U8 R189, desc[UR12][R6.64] ;  /* 0x0000000c06bd8981 */ /* 0x000168000c1e1100 */
[----:B------:R1:W5:Y:S01]  /*34c0*/  @!P0 LDG.E.U8 R191, desc[UR12][R8.64] ;  /* 0x0000000c08bf8981 */ /* 0x000362000c1e1100 */
[----:B------:R-:W-:Y:S02]  /*34d0*/  PRMT R249, RZ, 0x7610, R249 ;  /* 0x00007610fff97816 */ /* 0x000fe400000000f9 */
[----:B------:R-:W-:Y:S01]  /*34e0*/  PRMT R247, RZ, 0x7610, R247 ;  /* 0x00007610fff77816 */ /* 0x000fe200000000f7 */
[----:B------:R1:W5:Y:S01]  /*34f0*/  @!P0 LDG.E.U8 R195, desc[UR12][R10.64] ;  /* 0x0000000c0ac38981 */ /* 0x000362000c1e1100 */
[----:B0-----:R-:W-:-:S03]  /*3500*/  IADD3 R6, P2, R171, R144, RZ ;  /* 0x00000090ab067210 */ /* 0x001fc60007f5e0ff */
[----:B------:R0:W5:Y:S01]  /*3510*/  @!P0 LDG.E.U8 R193, desc[UR12][R2.64] ;  /* 0x0000000c02c18981 */ /* 0x000162000c1e1100 */
[C---:B-1----:R-:W-:Y:S01]  /*3520*/  IADD3 R8, P3, R171.reuse, R142, RZ ;  /* 0x0000008eab087210 */ /* 0x042fe20007f7e0ff */
[C---:B------:R-:W-:Y:S02]  /*3530*/  IMAD.X R5, R158.reuse, 0x1, R133, P1 ;  /* 0x000000019e057824 */ /* 0x040fe400008e0685 */
[----:B------:R1:W5:Y:S01]  /*3540*/  @!P0 LDG.E.U8 R197, desc[UR12][R12.64] ;  /* 0x0000000c0cc58981 */ /* 0x000362000c1e1100 */
[C---:B------:R-:W-:Y:S01]  /*3550*/  IMAD.X R7, R158.reuse, 0x1, R131, P2 ;  /* 0x000000019e077824 */ /* 0x040fe200010e0683 */
[----:B------:R-:W-:Y:S01]  /*3560*/  PRMT R245, RZ, 0x7610, R245 ;  /* 0x00007610fff57816 */ /* 0x000fe200000000f5 */
[----:B------:R-:W-:Y:S01]  /*3570*/  IMAD.X R9, R158, 0x1, R129, P3 ;  /* 0x000000019e097824 */ /* 0x000fe200018e0681 */
[C---:B------:R-:W-:Y:S01]  /*3580*/  IADD3 R10, P2, R171.reuse, R138, RZ ;  /* 0x0000008aab0a7210 */ /* 0x040fe20007f5e0ff */
[----:B------:R1:W5:Y:S01]  /*3590*/  @!P0 LDG.E.U8 R249, desc[UR12][R4.64] ;  /* 0x0000000c04f98981 */ /* 0x000362000c1e1100 */
[----:B0-----:R-:W-:-:S02]  /*35a0*/  IADD3 R2, P1, R171, R140, RZ ;  /* 0x0000008cab027210 */ /* 0x001fc40007f3e0ff */
[----:B------:R-:W-:Y:S01]  /*35b0*/  PRMT R243, RZ, 0x7610, R243 ;  /* 0x00007610fff37816 */ /* 0x000fe200000000f3 */
[----:B------:R0:W5:Y:S01]  /*35c0*/  @!P0 LDG.E.U8 R247, desc[UR12][R6.64] ;  /* 0x0000000c06f78981 */ /* 0x000162000c1e1100 */
[C---:B-1----:R-:W-:Y:S01]  /*35d0*/  IADD3 R12, P3, R171.reuse, R136, RZ ;  /* 0x00000088ab0c7210 */ /* 0x042fe20007f7e0ff */
[C---:B------:R-:W-:Y:S01]  /*35e0*/  IMAD.X R3, R158.reuse, 0x1, R127, P1 ;  /* 0x000000019e037824 */ /* 0x040fe200008e067f */
[----:B------:R-:W-:Y:S01]  /*35f0*/  PRMT R241, RZ, 0x7610, R241 ;  /* 0x00007610fff17816 */ /* 0x000fe200000000f1 */
        /* <DEDUP_REMOVED lines=66> */
[----:B0-----:R-:W-:-:S03]  /*3a20*/  IADD3 R10, P2, R171, R102, RZ ;  /* 0x00000066ab0a7210 */ /* 0x001fc60007f5e0ff */
[----:B------:R0:W5:Y:S01]  /*3a30*/  @!P0 LDG.E.U8 R211, desc[UR12][R6.64] ;  /* 0x0000000c06d38981 */ /* 0x000162000c1e1100 */
[C---:B-1----:R-:W-:Y:S01]  /*3a40*/  IADD3 R12, P3, R171.reuse, R100, RZ ;  /* 0x00000064ab0c7210 */ /* 0x042fe20007f7e0ff */
[C---:B------:R-:W-:Y:S02]  /*3a50*/  IMAD.X R3, R158.reuse, 0x1, R92, P1 ;  /* 0x000000019e037824 */ /* 0x040fe400008e065c */
[----:B------:R1:W5:Y:S01]  /*3a60*/  @!P0 LDG.E.U8 R209, desc[UR12][R8.64] ;  /* 0x0000000c08d18981 */ /* 0x000362000c1e1100 */
[C---:B------:R-:W-:Y:S01]  /*3a70*/  IMAD.X R11, R158.reuse, 0x1, R91, P2 ;  /* 0x000000019e0b7824 */ /* 0x040fe200010e065b */
[C---:B------:R-:W-:Y:S01]  /*3a80*/  IADD3 R4, P2, R171.reuse, R98, RZ ;  /* 0x00000062ab047210 */ /* 0x040fe20007f5e0ff */
[C---:B------:R-:W-:Y:S01]  /*3a90*/  IMAD.X R13, R158.reuse, 0x1, R90, P3 ;  /* 0x000000019e0d7824 */ /* 0x040fe200018e065a */
[C---:B0-----:R-:W-:Y:S02]  /*3aa0*/  IADD3 R6, P3, R171.reuse, R96, RZ ;  /* 0x00000060ab067210 */ /* 0x041fe40007f7e0ff */
[----:B-1----:R-:W-:Y:S01]  /*3ab0*/  IADD3 R8, P1, R171, R152, RZ ;  /* 0x00000098ab087210 */ /* 0x002fe20007f3e0ff */
[C---:B------:R-:W-:Y:S01]  /*3ac0*/  IMAD.X R5, R158.reuse, 0x1, R89, P2 ;  /* 0x000000019e057824 */ /* 0x040fe200010e0659 */
[----:B------:R-:W-:Y:S01]  /*3ad0*/  PRMT R207, RZ, 0x7610, R207 ;  /* 0x00007610ffcf7816 */ /* 0x000fe200000000cf */
[C---:B------:R-:W-:Y:S01]  /*3ae0*/  IMAD.X R7, R158.reuse, 0x1, R88, P3 ;  /* 0x000000019e077824 */ /* 0x040fe200018e0658 */
[----:B------:R-:W-:Y:S01]  /*3af0*/  PRMT R205, RZ, 0x7610, R205 ;  /* 0x00007610ffcd7816 */ /* 0x000fe200000000cd */
[----:B------:R-:W-:Y:S01]  /*3b00*/  IMAD.X R9, R158, 0x1, R145, P1 ;  /* 0x000000019e097824 */ /* 0x000fe200008e0691 */
[----:B------:R-:W-:-:S02]  /*3b10*/  PRMT R203, RZ, 0x7610, R203 ;  /* 0x00007610ffcb7816 */ /* 0x000fc400000000cb */
[----:B------:R-:W-:Y:S01]  /*3b20*/  PRMT R201, RZ, 0x7610, R201 ;  /* 0x00007610ffc97816 */ /* 0x000fe200000000c9 */
[----:B------:R-:W5:Y:S01]  /*3b30*/  @!P0 LDG.E.U8 R207, desc[UR12][R2.64] ;  /* 0x0000000c02cf8981 */ /* 0x000f62000c1e1100 */
[----:B------:R-:W-:Y:S02]  /*3b40*/  PRMT R199, RZ, 0x7610, R199 ;  /* 0x00007610ffc77816 */ /* 0x000fe400000000c7 */
[----:B------:R-:W-:Y:S01]  /*3b50*/  PRMT R251, RZ, 0x7610, R251 ;  /* 0x00007610fffb7816 */ /* 0x000fe200000000fb */
[----:B------:R-:W5:Y:S04]  /*3b60*/  @!P0 LDG.E.U8 R205, desc[UR12][R10.64] ;  /* 0x0000000c0acd8981 */ /* 0x000f68000c1e1100 */
[----:B------:R-:W5:Y:S04]  /*3b70*/  @!P0 LDG.E.U8 R203, desc[UR12][R12.64] ;  /* 0x0000000c0ccb8981 */ /* 0x000f68000c1e1100 */
[----:B------:R-:W5:Y:S04]  /*3b80*/  @!P0 LDG.E.U8 R201, desc[UR12][R4.64] ;  /* 0x0000000c04c98981 */ /* 0x000f68000c1e1100 */
[----:B------:R-:W5:Y:S04]  /*3b90*/  @!P0 LDG.E.U8 R199, desc[UR12][R6.64] ;  /* 0x0000000c06c78981 */ /* 0x000f68000c1e1100 */
[----:B------:R-:W5:Y:S01]  /*3ba0*/  @!P0 LDG.E.U8 R251, desc[UR12][R8.64] ;  /* 0x0000000c08fb8981 */ /* 0x000f62000c1e1100 */
[----:B------:R-:W-:-:S04]  /*3bb0*/  USHF.L.U32 UR7, UR15, 0x6, URZ ;  /* 0x000000060f077899 */ /* 0x000fc8000800063f */
[----:B------:R-:W-:-:S04]  /*3bc0*/  ULOP3.LUT UR7, UR7, 0x100, URZ, 0xc0, !UPT ;  /* 0x0000010007077892 */ /* 0x000fc8000f8ec03f */
[----:B------:R-:W-:-:S04]  /*3bd0*/  ULEA.HI UR7, UR4, UR7, URZ, 0x1c ;  /* 0x0000000704077291 */ /* 0x000fc8000f8fe03f */
[----:B------:R-:W-:Y:S01]  /*3be0*/  ULOP3.LUT UR10, UR7, 0x3fff, URZ, 0xc0, !UPT ;  /* 0x00003fff070a7892 */ /* 0x000fe2000f8ec03f */
[----:B------:R-:W-:Y:S01]  /*3bf0*/  UMOV UR9, 0xc0000010 ;  /* 0xc000001000097882 */ /* 0x000fe20000000000 */
[----:B------:R-:W-:Y:S01]  /*3c00*/  UMOV UR11, 0xc0000010 ;  /* 0xc0000010000b7882 */ /* 0x000fe20000000000 */
[----:B--2---:R0:W-:Y:S04]  /*3c10*/  STS.U8 [R156+UR4+0x2000], R173 ;  /* 0x002000ad9c007988 */ /* 0x0041e80008000004 */
[----:B---3--:R0:W-:Y:S04]  /*3c20*/  STS.U8 [R156+UR4+0x2004], R175 ;  /* 0x002004af9c007988 */ /* 0x0081e80008000004 */
[----:B----4-:R0:W-:Y:S04]  /*3c30*/  STS.U8 [R156+UR4+0x2008], R177 ;  /* 0x002008b19c007988 */ /* 0x0101e80008000004 */
[----:B------:R0:W-:Y:S04]  /*3c40*/  STS.U8 [R156+UR4+0x200c], R179 ;  /* 0x00200cb39c007988 */ /* 0x0001e80008000004 */
[----:B------:R0:W-:Y:S04]  /*3c50*/  STS.U8 [R162+UR4+0x2000], R183 ;  /* 0x002000b7a2007988 */ /* 0x0001e80008000004 */
[----:B------:R0:W-:Y:S04]  /*3c60*/  STS.U8 [R162+UR4+0x2004], R181 ;  /* 0x002004b5a2007988 */ /* 0x0001e80008000004 */
[----:B------:R0:W-:Y:S04]  /*3c70*/  STS.U8 [R162+UR4+0x2008], R185 ;  /* 0x002008b9a2007988 */ /* 0x0001e80008000004 */
[----:B------:R0:W-:Y:S04]  /*3c80*/  STS.U8 [R162+UR4+0x200c], R187 ;  /* 0x00200cbba2007988 */ /* 0x0001e80008000004 */
[----:B-----5:R0:W-:Y:S04]  /*3c90*/  STS.U8 [R164+UR4+0x1e00], R189 ;  /* 0x001e00bda4007988 */ /* 0x0201e80008000004 */
[----:B------:R0:W-:Y:S04]  /*3ca0*/  STS.U8 [R164+UR4+0x1d00], R191 ;  /* 0x001d00bfa4007988 */ /* 0x0001e80008000004 */
        /* <DEDUP_REMOVED lines=28> */
[----:B------:R0:W-:Y:S04]  /*3e70*/  STS.U8 [R164+UR4], R199 ;  /* 0x000000c7a4007988 */ /* 0x0001e80008000004 */
[----:B------:R0:W-:Y:S01]  /*3e80*/  STS.U8 [R164+UR4+0x1f00], R251 ;  /* 0x001f00fba4007988 */ /* 0x0001e20008000004 */
[----:B------:R1:W-:Y:S06]  /*3e90*/  MEMBAR.ALL.CTA ;  /* 0x0000000000007992 */ /* 0x0003ec0000008000 */
[----:B-1----:R-:W1:Y:S02]  /*3ea0*/  FENCE.VIEW.ASYNC.S ;  /* 0x00000000000073c6 */ /* 0x002e640000000000 */
[----:B-1----:R-:W-:Y:S06]  /*3eb0*/  BAR.SYNC.DEFER_BLOCKING 0x0 ;  /* 0x0000000000007b1d */ /* 0x002fec0000010000 */
[----:B------:R-:W-:-:S06]  /*3ec0*/  WARPGROUP.ARRIVE ;  /* 0x00000000000079c5 */ /* 0x000fcc0000000000 */
[----:B------:R-:W-:Y:S01]  /*3ed0*/  QGMMA.64x128x32.F32.E4M3.E4M3 R24, gdesc[UR8], R24, gsb0 ;  /* 0x01e00000081879f3 */ /* 0x000fe20008000818 */
[----:B------:R-:W-:-:S04]  /*3ee0*/  IADD3 R147, P5, R147, UR16, RZ ;  /* 0x0000001093937c10 */ /* 0x000fc8000ffbe0ff */
[----:B------:R-:W-:Y:S02]  /*3ef0*/  IADD3.X R135, R135, UR17, RZ, P5, !PT ;  /* 0x0000001187877c10 */ /* 0x000fe4000affe4ff */
[----:B------:R-:W-:Y:S02]  /*3f00*/  IADD3 R134, P5, R134, UR16, RZ ;  /* 0x0000001086867c10 */ /* 0x000fe4000ffbe0ff */
[----:B------:R-:W-:Y:S02]  /*3f10*/  IADD3 R152, P0, R152, UR16, RZ ;  /* 0x0000001098987c10 */ /* 0x000fe4000ff1e0ff */
[----:B------:R-:W-:Y:S02]  /*3f20*/  IADD3 R151, P1, R151, UR16, RZ ;  /* 0x0000001097977c10 */ /* 0x000fe4000ff3e0ff */
[----:B------:R-:W-:Y:S02]  /*3f30*/  IADD3 R150, P2, R150, UR16, RZ ;  /* 0x0000001096967c10 */ /* 0x000fe4000ff5e0ff */
[----:B------:R-:W-:-:S02]  /*3f40*/  IADD3 R149, P3, R149, UR16, RZ ;  /* 0x0000001095957c10 */ /* 0x000fc4000ff7e0ff */
[----:B------:R-:W-:Y:S02]  /*3f50*/  IADD3.X R121, R121, UR17, RZ, P5, !PT ;  /* 0x0000001179797c10 */ /* 0x000fe4000affe4ff */
[----:B------:R-:W-:Y:S02]  /*3f60*/  IADD3 R120, P5, R120, UR16, RZ ;  /* 0x0000001078787c10 */ /* 0x000fe4000ffbe0ff */
[----:B------:R-:W-:Y:S02]  /*3f70*/  IADD3 R148, P4, R148, UR16, RZ ;  /* 0x0000001094947c10 */ /* 0x000fe4000ff9e0ff */
[----:B------:R-:W-:Y:S02]  /*3f80*/  IADD3.X R145, R145, UR17, RZ, P0, !PT ;  /* 0x0000001191917c10 */ /* 0x000fe400087fe4ff */
[----:B------:R-:W-:Y:S02]  /*3f90*/  IADD3.X R143, R143, UR17, RZ, P1, !PT ;  /* 0x000000118f8f7c10 */ /* 0x000fe40008ffe4ff */
[----:B------:R-:W-:-:S02]  /*3fa0*/  IADD3.X R141, R141, UR17, RZ, P2, !PT ;  /* 0x000000118d8d7c10 */ /* 0x000fc400097fe4ff */
[----:B------:R-:W-:Y:S02]  /*3fb0*/  IADD3.X R139, R139, UR17, RZ, P3, !PT ;  /* 0x000000118b8b7c10 */ /* 0x000fe40009ffe4ff */
[----:B------:R-:W-:Y:S02]  /*3fc0*/  IADD3 R146, P6, R146, UR16, RZ ;  /* 0x0000001092927c10 */ /* 0x000fe4000ffde0ff */
[----:B------:R-:W-:Y:S02]  /*3fd0*/  IADD3 R144, P0, R144, UR16, RZ ;  /* 0x0000001090907c10 */ /* 0x000fe4000ff1e0ff */
[----:B------:R-:W-:Y:S02]  /*3fe0*/  IADD3 R142, P1, R142, UR16, RZ ;  /* 0x000000108e8e7c10 */ /* 0x000fe4000ff3e0ff */
[----:B------:R-:W-:Y:S02]  /*3ff0*/  IADD3 R140, P2, R140, UR16, RZ ;  /* 0x000000108c8c7c10 */ /* 0x000fe4000ff5e0ff */
[----:B------:R-:W-:Y:S01]  /*4000*/  IADD3 R138, P3, R138, UR16, RZ ;  /* 0x000000108a8a7c10 */ /* 0x000fe2000ff7e0ff */
[----:B------:R-:W-:Y:S01]  /*4010*/  VIADD R160, R160, 0xffffffff ;  /* 0xffffffffa0a07836 */ /* 0x000fe20000000000 */
[----:B------:R-:W-:-:S02]  /*4020*/  IADD3.X R107, R107, UR17, RZ, P5, !PT ;  /* 0x000000116b6b7c10 */ /* 0x000fc4000affe4ff */
[----:B------:R-:W-:Y:S02]  /*4030*/  IADD3.X R137, R137, UR17, RZ, P4, !PT ;  /* 0x0000001189897c10 */ /* 0x000fe4000a7fe4ff */
[----:B------:R-:W-:Y:S02]  /*4040*/  IADD3 R106, P5, R106, UR16, RZ ;  /* 0x000000106a6a7c10 */ /* 0x000fe4000ffbe0ff */
[----:B------:R-:W-:Y:S02]  /*4050*/  IADD3 R136, P4, R136, UR16, RZ ;  /* 0x0000001088887c10 */ /* 0x000fe4000ff9e0ff */
[----:B------:R-:W-:Y:S02]  /*4060*/  IADD3.X R133, R133, UR17, RZ, P6, !PT ;  /* 0x0000001185857c10 */ /* 0x000fe4000b7fe4ff */
[----:B------:R-:W-:Y:S02]  /*4070*/  IADD3.X R131, R131, UR17, RZ, P0, !PT ;  /* 0x0000001183837c10 */ /* 0x000fe400087fe4ff */
[----:B------:R-:W-:-:S02]  /*4080*/  IADD3.X R129, R129, UR17, RZ, P1, !PT ;  /* 0x0000001181817c10 */ /* 0x000fc40008ffe4ff */
[----:B------:R-:W-:Y:S02]  /*4090*/  IADD3.X R127, R127, UR17, RZ, P2, !PT ;  /* 0x000000117f7f7c10 */ /* 0x000fe400097fe4ff */
[----:B------:R-:W-:Y:S02]  /*40a0*/  IADD3.X R125, R125, UR17, RZ, P3, !PT ;  /* 0x000000117d7d7c10 */ /* 0x000fe40009ffe4ff */
[----:B------:R-:W-:Y:S02]  /*40b0*/  IADD3 R132, P6, R132, UR16, RZ ;  /* 0x0000001084847c10 */ /* 0x000fe4000ffde0ff */
[----:B------:R-:W-:Y:S02]  /*40c0*/  IADD3 R130, P0, R130, UR16, RZ ;  /* 0x0000001082827c10 */ /* 0x000fe4000ff1e0ff */
[----:B------:R-:W-:Y:S02]  /*40d0*/  IADD3 R128, P1, R128, UR16, RZ ;  /* 0x0000001080807c10 */ /* 0x000fe4000ff3e0ff */
[----:B------:R-:W-:-:S02]  /*40e0*/  IADD3 R126, P2, R126, UR16, RZ ;  /* 0x000000107e7e7c10 */ /* 0x000fc4000ff5e0ff */
[----:B------:R-:W-:Y:S02]  /*40f0*/  IADD3 R124, P3, R124, UR16, RZ ;  /* 0x000000107c7c7c10 */ /* 0x000fe4000ff7e0ff */
[----:B------:R-:W-:Y:S02]  /*4100*/  IADD3.X R93, R93, UR17, RZ, P5, !PT ;  /* 0x000000115d5d7c10 */ /* 0x000fe4000affe4ff */
[----:B------:R-:W-:Y:S02]  /*4110*/  IADD3.X R123, R123, UR17, RZ, P4, !PT ;  /* 0x000000117b7b7c10 */ /* 0x000fe4000a7fe4ff */
[----:B------:R-:W-:Y:S02]  /*4120*/  ISETP.NE.U32.AND P5, PT, R160, RZ, PT ;  /* 0x000000ffa000720c */ /* 0x000fe40003fa5070 */
[----:B------:R-:W-:Y:S02]  /*4130*/  IADD3 R122, P4, R122, UR16, RZ ;  /* 0x000000107a7a7c10 */ /* 0x000fe4000ff9e0ff */
[----:B------:R-:W-:-:S02]  /*4140*/  IADD3.X R119, R119, UR17, RZ, P6, !PT ;  /* 0x0000001177777c10 */ /* 0x000fc4000b7fe4ff */
[----:B------:R-:W-:Y:S02]  /*4150*/  IADD3.X R117, R117, UR17, RZ, P0, !PT ;  /* 0x0000001175757c10 */ /* 0x000fe400087fe4ff */
[----:B------:R-:W-:Y:S02]  /*4160*/  IADD3.X R115, R115, UR17, RZ, P1, !PT ;  /* 0x0000001173737c10 */ /* 0x000fe40008ffe4ff */
[----:B------:R-:W-:Y:S02]  /*4170*/  IADD3.X R113, R113, UR17, RZ, P2, !PT ;  /* 0x0000001171717c10 */ /* 0x000fe400097fe4ff */
[----:B------:R-:W-:Y:S02]  /*4180*/  IADD3.X R111, R111, UR17, RZ, P3, !PT ;  /* 0x000000116f6f7c10 */ /* 0x000fe40009ffe4ff */
[----:B------:R-:W-:Y:S02]  /*4190*/  IADD3 R118, P6, R118, UR16, RZ ;  /* 0x0000001076767c10 */ /* 0x000fe4000ffde0ff */
[----:B------:R-:W-:-:S02]  /*41a0*/  IADD3 R116, P0, R116, UR16, RZ ;  /* 0x0000001074747c10 */ /* 0x000fc4000ff1e0ff */
[----:B------:R-:W-:Y:S02]  /*41b0*/  IADD3 R114, P1, R114, UR16, RZ ;  /* 0x0000001072727c10 */ /* 0x000fe4000ff3e0ff */
[----:B------:R-:W-:Y:S02]  /*41c0*/  IADD3 R112, P2, R112, UR16, RZ ;  /* 0x0000001070707c10 */ /* 0x000fe4000ff5e0ff */
[----:B------:R-:W-:Y:S02]  /*41d0*/  IADD3 R110, P3, R110, UR16, RZ ;  /* 0x000000106e6e7c10 */ /* 0x000fe4000ff7e0ff */
[----:B------:R-:W-:Y:S02]  /*41e0*/  IADD3.X R109, R109, UR17, RZ, P4, !PT ;  /* 0x000000116d6d7c10 */ /* 0x000fe4000a7fe4ff */
        /* <DEDUP_REMOVED lines=11> */
[----:B------:R-:W-:Y:S01]  /*42a0*/  IADD3.X R95, R95, UR17, RZ, P4, !PT ;  /* 0x000000115f5f7c10 */ /* 0x000fe2000a7fe4ff */
[----:B------:R-:W-:Y:S01]  /*42b0*/  UIADD3 UR14, UR14, -0x20, URZ ;  /* 0xffffffe00e0e7890 */ /* 0x000fe2000fffe03f */
[----:B------:R-:W-:Y:S02]  /*42c0*/  IADD3 R94, P4, R169, R94, RZ ;  /* 0x0000005ea95e7210 */ /* 0x000fe40007f9e0ff */
[----:B------:R-:W-:-:S02]  /*42d0*/  IADD3.X R92, R92, UR17, RZ, P6, !PT ;  /* 0x000000115c5c7c10 */ /* 0x000fc4000b7fe4ff */
[----:B------:R-:W-:Y:S02]  /*42e0*/  IADD3.X R91, R91, UR17, RZ, P0, !PT ;  /* 0x000000115b5b7c10 */ /* 0x000fe400087fe4ff */
[----:B------:R-:W-:Y:S02]  /*42f0*/  IADD3.X R90, R90, UR17, RZ, P1, !PT ;  /* 0x000000115a5a7c10 */ /* 0x000fe40008ffe4ff */
[----:B------:R-:W-:Y:S02]  /*4300*/  IADD3.X R89, R89, UR17, RZ, P2, !PT ;  /* 0x0000001159597c10 */ /* 0x000fe400097fe4ff */
[----:B------:R-:W-:Y:S01]  /*4310*/  IADD3.X R88, R88, UR17, RZ, P3, !PT ;  /* 0x0000001158587c10 */ /* 0x000fe20009ffe4ff */
[----:B------:R-:W-:Y:S02]  /*4320*/  WARPGROUP.DEPBAR.LE gsb0, 0x0 ;  /* 0x00008000000079c5 */ /* 0x000fe40000010000 */
[----:B------:R-:W-:Y:S01]  /*4330*/  LEA.HI.X.SX32 R154, R169, R154, 0x1, P4 ;  /* 0x0000009aa99a7211 */ /* 0x000fe200020f0eff */
[----:B0-----:R-:W-:Y:S06]  /*4340*/  @P5 BRA `(.L_x_2) ;  /* 0xffffffec00705947 */ /* 0x001fec000383ffff */
.L_x_1:
[----:B------:R-:W-:Y:S01]  /*4350*/  IMAD.SHL.U32 R2, R15, 0x200, RZ ;  /* 0x000002000f027824 */ /* 0x000fe200078e00ff */
[----:B------:R-:W-:Y:S01]  /*4360*/  F2FP.SATFINITE.E4M3.F32.PACK_AB_MERGE_C R56, R57, R56, RZ ;  /* 0x000000383938723e */ /* 0x000fe200048070ff */
[----:B------:R-:W-:Y:S01]  /*4370*/  IMAD.SHL.U32 R3, R15, 0x8, RZ ;  /* 0x000000080f037824 */ /* 0x000fe200078e00ff */
[----:B------:R-:W-:Y:S01]  /*4380*/  F2FP.SATFINITE.E4M3.F32.PACK_AB_MERGE_C R60, R61, R60, RZ ;  /* 0x0000003c3d3c723e */ /* 0x000fe200048070ff */
[----:B------:R-:W-:Y:S01]  /*4390*/  IMAD.SHL.U32 R5, R15, 0x800, RZ ;  /* 0x000008000f057824 */ /* 0x000fe200078e00ff */
[----:B------:R-:W-:Y:S01]  /*43a0*/  F2FP.SATFINITE.E4M3.F32.PACK_AB_MERGE_C R64, R65, R64, RZ ;  /* 0x000000404140723e */ /* 0x000fe200048070ff */
[C---:B------:R-:W-:Y:S01]  /*43b0*/  IMAD.SHL.U32 R4, R15.reuse, 0x4, RZ ;  /* 0x000000040f047824 */ /* 0x040fe200078e00ff */
[----:B------:R-:W-:Y:S01]  /*43c0*/  LOP3.LUT R2, R2, 0x3000, RZ, 0xc0, !PT ;  /* 0x0000300002027812 */ /* 0x000fe200078ec0ff */
[----:B------:R-:W-:Y:S01]  /*43d0*/  IMAD.SHL.U32 R6, R15, 0x10, RZ ;  /* 0x000000100f067824 */ /* 0x000fe200078e00ff */
[----:B------:R-:W-:Y:S01]  /*43e0*/  F2FP.SATFINITE.E4M3.F32.PACK_AB_MERGE_C R24, R25, R24, RZ ;  /* 0x000000181918723e */ /* 0x000fe200048070ff */
[----:B------:R-:W-:Y:S01]  /*43f0*/  BAR.SYNC.DEFER_BLOCKING 0x0 ;  /* 0x0000000000007b1d */ /* 0x000fe20000010000 */
[----:B------:R-:W-:Y:S01]  /*4400*/  F2FP.SATFINITE.E4M3.F32.PACK_AB_MERGE_C R28, R29, R28, RZ ;  /* 0x0000001c1d1c723e */ /* 0x000fe200048070ff */
[----:B------:R-:W-:Y:S01]  /*4410*/  ULEA UR7, UR6, UR4, 0x4 ;  /* 0x0000000406077291 */ /* 0x000fe2000f8e203f */
[----:B------:R-:W-:Y:S01]  /*4420*/  F2FP.SATFINITE.E4M3.F32.PACK_AB_MERGE_C R32, R33, R32, RZ ;  /* 0x000000202120723e */ /* 0x000fe200048070ff */
[----:B------:R-:W-:Y:S01]  /*4430*/  USHF.R.U32.HI UR6, URZ, 0x2, UR6 ;  /* 0x000000023f067899 */ /* 0x000fe20008011606 */
[----:B------:R-:W-:Y:S01]  /*4440*/  F2FP.SATFINITE.E4M3.F32.PACK_AB_MERGE_C R40, R41, R40, RZ ;  /* 0x000000282928723e */ /* 0x000fe200048070ff */
[----:B------:R-:W-:Y:S01]  /*4450*/  ULDC.64 UR10, c[0x0][0x228] ;  /* 0x00008a00000a7ab9 */ /* 0x000fe20000000a00 */
[----:B------:R-:W-:Y:S01]  /*4460*/  F2FP.SATFINITE.E4M3.F32.PACK_AB_MERGE_C R44, R45, R44, RZ ;  /* 0x0000002c2d2c723e */ /* 0x000fe200048070ff */
[----:B------:R-:W-:Y:S01]  /*4470*/  ULDC.64 UR8, c[0x0][0x220] ;  /* 0x0000880000087ab9 */ /* 0x000fe20000000a00 */
[----:B------:R-:W-:-:S02]  /*4480*/  F2FP.SATFINITE.E4M3.F32.PACK_AB_MERGE_C R48, R49, R48, RZ ;  /* 0x000000303130723e */ /* 0x000fc400048070ff */
[----:B------:R-:W-:Y:S02]  /*4490*/  F2FP.SATFINITE.E4M3.F32.PACK_AB_MERGE_C R52, R53, R52, RZ ;  /* 0x000000343534723e */ /* 0x000fe400048070ff */
[----:B------:R-:W-:Y:S02]  /*44a0*/  LOP3.LUT R56, R56, 0xffff, RZ, 0xc0, !PT ;  /* 0x0000ffff38387812 */ /* 0x000fe400078ec0ff */
[----:B------:R-:W-:Y:S02]  /*44b0*/  LOP3.LUT R49, R60, 0xffff, RZ, 0xc0, !PT ;  /* 0x0000ffff3c317812 */ /* 0x000fe400078ec0ff */
[----:B------:R-:W-:Y:S02]  /*44c0*/  LOP3.LUT R53, R64, 0xffff, RZ, 0xc0, !PT ;  /* 0x0000ffff40357812 */ /* 0x000fe400078ec0ff */
[----:B------:R-:W-:Y:S02]  /*44d0*/  LOP3.LUT R3, R3, 0x300, RZ, 0xc0, !PT ;  /* 0x0000030003037812 */ /* 0x000fe400078ec0ff */
[----:B------:R-:W-:-:S02]  /*44e0*/  LOP3.LUT R5, R5, 0x3000, RZ, 0xc0, !PT ;  /* 0x0000300005057812 */ /* 0x000fc400078ec0ff */
[----:B------:R-:W-:Y:S02]  /*44f0*/  LOP3.LUT R2, R2, 0x60, R23, 0xf8, !PT ;  /* 0x0000006002027812 */ /* 0x000fe400078ef817 */
[----:B------:R-:W-:Y:S02]  /*4500*/  F2FP.SATFINITE.E4M3.F32.PACK_AB_MERGE_C R26, R27, R26, RZ ;  /* 0x0000001a1b1a723e */ /* 0x000fe400048070ff */
[----:B------:R-:W-:Y:S02]  /*4510*/  F2FP.SATFINITE.E4M3.F32.PACK_AB_MERGE_C R30, R31, R30, RZ ;  /* 0x0000001e1f1e723e */ /* 0x000fe400048070ff */
[----:B------:R-:W-:Y:S02]  /*4520*/  F2FP.SATFINITE.E4M3.F32.PACK_AB_MERGE_C R34, R35, R34, RZ ;  /* 0x000000222322723e */ /* 0x000fe400048070ff */
[----:B------:R-:W-:Y:S02]  /*4530*/  LOP3.LUT R24, R24, 0xffff, RZ, 0xc0, !PT ;  /* 0x0000ffff18187812 */ /* 0x000fe400078ec0ff */
[----:B------:R-:W-:-:S02]  /*4540*/  LOP3.LUT R23, R28, 0xffff, RZ, 0xc0, !PT ;  /* 0x0000ffff1c177812 */ /* 0x000fc400078ec0ff */
[----:B------:R-:W-:Y:S02]  /*4550*/  LOP3.LUT R25, R32, 0xffff, RZ, 0xc0, !PT ;  /* 0x0000ffff20197812 */ /* 0x000fe400078ec0ff */
        /* <DEDUP_REMOVED lines=9> */
[----:B------:R-:W-:Y:S02]  /*45f0*/  PRMT R13, R53, 0x3340, R0 ;  /* 0x00003340350d7816 */ /* 0x000fe40000000000 */
[----:B------:R-:W-:-:S02]  /*4600*/  PRMT R8, R56, 0x3340, R49 ;  /* 0x0000334038087816 */ /* 0x000fc40000000031 */
[----:B------:R-:W-:Y:S02]  /*4610*/  F2FP.SATFINITE.E4M3.F32.PACK_AB_MERGE_C R36, R37, R36, RZ ;  /* 0x000000242524723e */ /* 0x000fe400048070ff */
[----:B------:R-:W-:Y:S02]  /*4620*/  F2FP.SATFINITE.E4M3.F32.PACK_AB_MERGE_C R38, R39, R38, RZ ;  /* 0x000000262726723e */ /* 0x000fe400048070ff */
[----:B------:R-:W-:Y:S02]  /*4630*/  F2FP.SATFINITE.E4M3.F32.PACK_AB_MERGE_C R72, R73, R72, RZ ;  /* 0x000000484948723e */ /* 0x000fe400048070ff */
[----:B------:R-:W-:Y:S02]  /*4640*/  F2FP.SATFINITE.E4M3.F32.PACK_AB_MERGE_C R76, R77, R76, RZ ;  /* 0x0000004c4d4c723e */ /* 0x000fe400048070ff */
[----:B------:R-:W-:Y:S02]  /*4650*/  F2FP.SATFINITE.E4M3.F32.PACK_AB_MERGE_C R80, R81, R80, RZ ;  /* 0x000000505150723e */ /* 0x000fe400048070ff */
[----:B------:R-:W-:-:S02]  /*4660*/  LOP3.LUT R3, R3, 0x70, R4, 0xf8, !PT ;  /* 0x0000007003037812 */ /* 0x000fc400078ef804 */
[----:B------:R-:W-:Y:S02]  /*4670*/  LOP3.LUT R41, R5, 0x7f0, R6, 0xf8, !PT ;  /* 0x000007f005297812 */ /* 0x000fe400078ef806 */
[----:B------:R-:W-:Y:S02]  /*4680*/  PRMT R5, R25, 0x3340, R0 ;  /* 0x0000334019057816 */ /* 0x000fe40000000000 */
[----:B------:R-:W-:Y:S02]  /*4690*/  PRMT R4, R24, 0x3340, R23 ;  /* 0x0000334018047816 */ /* 0x000fe40000000017 */
[----:B------:R-:W-:Y:S02]  /*46a0*/  LOP3.LUT R26, R26, 0xffff, RZ, 0xc0, !PT ;  /* 0x0000ffff1a1a7812 */ /* 0x000fe400078ec0ff */
[----:B------:R-:W-:Y:S02]  /*46b0*/  LOP3.LUT R37, R30, 0xffff, RZ, 0xc0, !PT ;  /* 0x0000ffff1e257812 */ /* 0x000fe400078ec0ff */
[----:B------:R-:W-:-:S02]  /*46c0*/  LOP3.LUT R39, R34, 0xffff, RZ, 0xc0, !PT ;  /* 0x0000ffff22277812 */ /* 0x000fc400078ec0ff */
[----:B------:R-:W-:Y:S02]  /*46d0*/  F2FP.SATFINITE.E4M3.F32.PACK_AB_MERGE_C R54, R55, R54, RZ ;  /* 0x000000363736723e */ /* 0x000fe400048070ff */
[----:B------:R-:W-:Y:S02]  /*46e0*/  PRMT R7, R45, 0x3340, R0 ;  /* 0x000033402d077816 */ /* 0x000fe40000000000 */
[----:B------:R-:W-:Y:S02]  /*46f0*/  PRMT R6, R40, 0x3340, R27 ;  /* 0x0000334028067816 */ /* 0x000fe4000000001b */
[----:B------:R-:W-:Y:S02]  /*4700*/  LOP3.LUT R42, R42, 0xffff, RZ, 0xc0, !PT ;  /* 0x0000ffff2a2a7812 */ /* 0x000fe400078ec0ff */
[----:B------:R-:W-:Y:S02]  /*4710*/  LOP3.LUT R43, R46, 0xffff, RZ, 0xc0, !PT ;  /* 0x0000ffff2e2b7812 */ /* 0x000fe400078ec0ff */
[----:B------:R-:W-:-:S02]  /*4720*/  LOP3.LUT R47, R50, 0xffff, RZ, 0xc0, !PT ;  /* 0x0000ffff322f7812 */ /* 0x000fc400078ec0ff */
[----:B------:R-:W-:Y:S02]  /*4730*/  PRMT R13, R8, 0x5410, R13 ;  /* 0x00005410080d7816 */ /* 0x000fe4000000000d */
[----:B------:R-:W-:Y:S02]  /*4740*/  LOP3.LUT R58, R58, 0xffff, RZ, 0xc0, !PT ;  /* 0x0000ffff3a3a7812 */ /* 0x000fe400078ec0ff */
[----:B------:R-:W-:Y:S02]  /*4750*/  LOP3.LUT R51, R62, 0xffff, RZ, 0xc0, !PT ;  /* 0x0000ffff3e337812 */ /* 0x000fe400078ec0ff */
[----:B------:R-:W-:Y:S02]  /*4760*/  LOP3.LUT R55, R66, 0xffff, RZ, 0xc0, !PT ;  /* 0x0000ffff42377812 */ /* 0x000fe400078ec0ff */
[----:B------:R-:W-:Y:S02]  /*4770*/  LOP3.LUT R72, R72, 0xffff, RZ, 0xc0, !PT ;  /* 0x0000ffff48487812 */ /* 0x000fe400078ec0ff */
[----:B------:R-:W-:-:S02]  /*4780*/  LOP3.LUT R57, R76, 0xffff, RZ, 0xc0, !PT ;  /* 0x0000ffff4c397812 */ /* 0x000fc400078ec0ff */
[----:B------:R-:W-:Y:S02]  /*4790*/  LOP3.LUT R61, R80, 0xffff, RZ, 0xc0, !PT ;  /* 0x0000ffff503d7812 */ /* 0x000fe400078ec0ff */
[----:B------:R-:W-:Y:S02]  /*47a0*/  LOP3.LUT R8, R2, R3, RZ, 0x3c, !PT ;  /* 0x0000000302087212 */ /* 0x000fe400078e3cff */
[----:B------:R-:W-:Y:S02]  /*47b0*/  F2FP.SATFINITE.E4M3.F32.PACK_AB_MERGE_C R74, R75, R74, RZ ;  /* 0x0000004a4b4a723e */ /* 0x000fe400048070ff */
[----:B------:R-:W-:Y:S02]  /*47c0*/  F2FP.SATFINITE.E4M3.F32.PACK_AB_MERGE_C R78, R79, R78, RZ ;  /* 0x0000004e4f4e723e */ /* 0x000fe400048070ff */
[----:B------:R-:W-:Y:S02]  /*47d0*/  F2FP.SATFINITE.E4M3.F32.PACK_AB_MERGE_C R82, R83, R82, RZ ;  /* 0x000000525352723e */ /* 0x000fe400048070ff */
[----:B------:R-:W-:-:S02]  /*47e0*/  PRMT R9, R4, 0x5410, R5 ;  /* 0x0000541004097816 */ /* 0x000fc40000000005 */
[--C-:B------:R-:W-:Y:S02]  /*47f0*/  PRMT R3, R39, 0x3340, R0.reuse ;  /* 0x0000334027037816 */ /* 0x100fe40000000000 */
[----:B------:R-:W-:Y:S02]  /*4800*/  PRMT R2, R26, 0x3340, R37 ;  /* 0x000033401a027816 */ /* 0x000fe40000000025 */
[----:B------:R-:W-:Y:S02]  /*4810*/  PRMT R11, R6, 0x5410, R7 ;  /* 0x00005410060b7816 */ /* 0x000fe40000000007 */
[--C-:B------:R-:W-:Y:S02]  /*4820*/  PRMT R5, R47, 0x3340, R0.reuse ;  /* 0x000033402f057816 */ /* 0x100fe40000000000 */
[----:B------:R-:W-:Y:S02]  /*4830*/  PRMT R4, R42, 0x3340, R43 ;  /* 0x000033402a047816 */ /* 0x000fe4000000002b */
[----:B------:R-:W-:-:S02]  /*4840*/  PRMT R7, R55, 0x3340, R0 ;  /* 0x0000334037077816 */ /* 0x000fc40000000000 */
[----:B------:R-:W-:Y:S02]  /*4850*/  PRMT R6, R58, 0x3340, R51 ;  /* 0x000033403a067816 */ /* 0x000fe40000000033 */
[----:B------:R-:W-:Y:S02]  /*4860*/  PRMT R19, R61, 0x3340, R0 ;  /* 0x000033403d137816 */ /* 0x000fe40000000000 */
[----:B------:R-:W-:Y:S02]  /*4870*/  PRMT R10, R72, 0x3340, R57 ;  /* 0x00003340480a7816 */ /* 0x000fe40000000039 */
[----:B------:R-:W-:Y:S02]  /*4880*/  LOP3.LUT R74, R74, 0xffff, RZ, 0xc0, !PT ;  /* 0x0000ffff4a4a7812 */ /* 0x000fe400078ec0ff */
[----:B------:R-:W-:Y:S02]  /*4890*/  LOP3.LUT R59, R78, 0xffff, RZ, 0xc0, !PT ;  /* 0x0000ffff4e3b7812 */ /* 0x000fe400078ec0ff */
[----:B------:R-:W-:-:S02]  /*48a0*/  LOP3.LUT R63, R82, 0xffff, RZ, 0xc0, !PT ;  /* 0x0000ffff523f7812 */ /* 0x000fc400078ec0ff */
[----:B------:R-:W-:Y:S02]  /*48b0*/  PRMT R29, R2, 0x5410, R3 ;  /* 0x00005410021d7816 */ /* 0x000fe40000000003 */
[----:B------:R-:W-:Y:S02]  /*48c0*/  PRMT R31, R4, 0x5410, R5 ;  /* 0x00005410041f7816 */ /* 0x000fe40000000005 */
[----:B------:R-:W-:Y:S02]  /*48d0*/  SHF.R.U32.HI R2, RZ, 0x8, R24 ;  /* 0x00000008ff027819 */ /* 0x000fe40000011618 */
[----:B------:R-:W-:Y:S02]  /*48e0*/  SHF.R.U32.HI R3, RZ, 0x8, R23 ;  /* 0x00000008ff037819 */ /* 0x000fe40000011617 */
[----:B------:R-:W-:Y:S02]  /*48f0*/  PRMT R33, R6, 0x5410, R7 ;  /* 0x0000541006217816 */ /* 0x000fe40000000007 */
[----:B------:R-:W-:-:S02]  /*4900*/  SHF.R.U32.HI R4, RZ, 0x8, R25 ;  /* 0x00000008ff047819 */ /* 0x000fc40000011619 */
[----:B------:R-:W-:Y:S02]  /*4910*/  PRMT R19, R10, 0x5410, R19 ;  /* 0x000054100a137816 */ /* 0x000fe40000000013 */
[----:B------:R-:W-:Y:S02]  /*4920*/  SHF.R.U32.HI R5, RZ, 0x8, R40 ;  /* 0x00000008ff057819 */ /* 0x000fe40000011628 */
[----:B------:R-:W-:Y:S02]  /*4930*/  SHF.R.U32.HI R6, RZ, 0x8, R27 ;  /* 0x00000008ff067819 */ /* 0x000fe4000001161b */
[----:B------:R-:W-:Y:S02]  /*4940*/  SHF.R.U32.HI R7, RZ, 0x8, R45 ;  /* 0x00000008ff077819 */ /* 0x000fe4000001162d */
[----:B------:R-:W-:Y:S02]  /*4950*/  PRMT R21, R63, 0x3340, R0 ;  /* 0x000033403f157816 */ /* 0x000fe40000000000 */
[----:B------:R-:W-:-:S02]  /*4960*/  PRMT R10, R74, 0x3340, R59 ;  /* 0x000033404a0a7816 */ /* 0x000fc4000000003b */
[----:B------:R-:W-:Y:S02]  /*4970*/  LOP3.LUT R3, R3, 0xffff, RZ, 0xc0, !PT ;  /* 0x0000ffff03037812 */ /* 0x000fe400078ec0ff */
[----:B------:R-:W-:Y:S02]  /*4980*/  LOP3.LUT R2, R2, 0xffff, RZ, 0xc0, !PT ;  /* 0x0000ffff02027812 */ /* 0x000fe400078ec0ff */
[----:B------:R-:W-:Y:S02]  /*4990*/  LOP3.LUT R4, R4, 0xffff, RZ, 0xc0, !PT ;  /* 0x0000ffff04047812 */ /* 0x000fe400078ec0ff */
[----:B------:R-:W-:Y:S02]  /*49a0*/  LOP3.LUT R6, R6, 0xffff, RZ, 0xc0, !PT ;  /* 0x0000ffff06067812 */ /* 0x000fe400078ec0ff */
[----:B------:R-:W-:Y:S02]  /*49b0*/  LOP3.LUT R5, R5, 0xffff, RZ, 0xc0, !PT ;  /* 0x0000ffff05057812 */ /* 0x000fe400078ec0ff */
[----:B------:R-:W-:-:S02]  /*49c0*/  LOP3.LUT R7, R7, 0xffff, RZ, 0xc0, !PT ;  /* 0x0000ffff07077812 */ /* 0x000fc400078ec0ff */
[----:B------:R-:W-:Y:S02]  /*49d0*/  PRMT R35, R10, 0x5410, R21 ;  /* 0x000054100a237816 */ /* 0x000fe40000000015 */
[----:B------:R-:W-:Y:S02]  /*49e0*/  PRMT R10, R2, 0x3340, R3 ;  /* 0x00003340020a7816 */ /* 0x000fe40000000003 */
[----:B------:R-:W-:Y:S02]  /*49f0*/  PRMT R21, R4, 0x3340, R1 ;  /* 0x0000334004157816 */ /* 0x000fe40000000001 */
[----:B------:R-:W-:Y:S02]  /*4a00*/  SHF.R.U32.HI R2, RZ, 0x8, R56 ;  /* 0x00000008ff027819 */ /* 0x000fe40000011638 */
[----:B------:R-:W-:Y:S02]  /*4a10*/  SHF.R.U32.HI R3, RZ, 0x8, R49 ;  /* 0x00000008ff037819 */ /* 0x000fe40000011631 */
[----:B------:R-:W-:-:S02]  /*4a20*/  PRMT R12, R5, 0x3340, R6 ;  /* 0x00003340050c7816 */ /* 0x000fc40000000006 */
[----:B------:R-:W-:Y:S02]  /*4a30*/  PRMT R23, R7, 0x3340, R0 ;  /* 0x0000334007177816 */ /* 0x000fe40000000000 */
[----:B------:R-:W-:Y:S02]  /*4a40*/  SHF.R.U32.HI R4, RZ, 0x8, R53 ;  /* 0x00000008ff047819 */ /* 0x000fe40000011635 */
[----:B------:R-:W-:Y:S02]  /*4a50*/  SHF.R.U32.HI R5, RZ, 0x8, R72 ;  /* 0x00000008ff057819 */ /* 0x000fe40000011648 */
[----:B------:R-:W-:Y:S02]  /*4a60*/  SHF.R.U32.HI R6, RZ, 0x8, R57 ;  /* 0x00000008ff067819 */ /* 0x000fe40000011639 */
[----:B------:R-:W-:Y:S02]  /*4a70*/  SHF.R.U32.HI R7, RZ, 0x8, R61 ;  /* 0x00000008ff077819 */ /* 0x000fe4000001163d */
[----:B------:R-:W-:-:S02]  /*4a80*/  LOP3.LUT R3, R3, 0xffff, RZ, 0xc0, !PT ;  /* 0x0000ffff03037812 */ /* 0x000fc400078ec0ff */
[----:B------:R-:W-:Y:S02]  /*4a90*/  LOP3.LUT R2, R2, 0xffff, RZ, 0xc0, !PT ;  /* 0x0000ffff02027812 */ /* 0x000fe400078ec0ff */
[----:B------:R-:W-:Y:S02]  /*4aa0*/  LOP3.LUT R4, R4, 0xffff, RZ, 0xc0, !PT ;  /* 0x0000ffff04047812 */ /* 0x000fe400078ec0ff */
[----:B------:R-:W-:Y:S02]  /*4ab0*/  LOP3.LUT R6, R6, 0xffff, RZ, 0xc0, !PT ;  /* 0x0000ffff06067812 */ /* 0x000fe400078ec0ff */
[----:B------:R-:W-:Y:S02]  /*4ac0*/  LOP3.LUT R5, R5, 0xffff, RZ, 0xc0, !PT ;  /* 0x0000ffff05057812 */ /* 0x000fe400078ec0ff */
[----:B------:R-:W-:Y:S02]  /*4ad0*/  LOP3.LUT R7, R7, 0xffff, RZ, 0xc0, !PT ;  /* 0x0000ffff07077812 */ /* 0x000fe400078ec0ff */
[----:B------:R-:W-:-:S02]  /*4ae0*/  PRMT R18, R2, 0x3340, R3 ;  /* 0x0000334002127816 */ /* 0x000fc40000000003 */
[----:B------:R-:W-:Y:S02]  /*4af0*/  PRMT R25, R4, 0x3340, R1 ;  /* 0x0000334004197816 */ /* 0x000fe40000000001 */
[----:B------:R-:W-:Y:S02]  /*4b00*/  SHF.R.U32.HI R2, RZ, 0x8, R26 ;  /* 0x00000008ff027819 */ /* 0x000fe4000001161a */
[----:B------:R-:W-:Y:S02]  /*4b10*/  SHF.R.U32.HI R3, RZ, 0x8, R37 ;  /* 0x00000008ff037819 */ /* 0x000fe40000011625 */
[----:B------:R-:W-:Y:S02]  /*4b20*/  PRMT R20, R5, 0x3340, R6 ;  /* 0x0000334005147816 */ /* 0x000fe40000000006 */
[----:B------:R-:W-:Y:S02]  /*4b30*/  PRMT R27, R7, 0x3340, R0 ;  /* 0x00003340071b7816 */ /* 0x000fe40000000000 */
[----:B------:R-:W-:-:S02]  /*4b40*/  SHF.R.U32.HI R4, RZ, 0x8, R39 ;  /* 0x00000008ff047819 */ /* 0x000fc40000011627 */
[----:B------:R-:W-:Y:S02]  /*4b50*/  SHF.R.U32.HI R5, RZ, 0x8, R42 ;  /* 0x00000008ff057819 */ /* 0x000fe4000001162a */
[----:B------:R-:W-:Y:S01]  /*4b60*/  SHF.R.U32.HI R6, RZ, 0x8, R43 ;  /* 0x00000008ff067819 */ /* 0x000fe2000001162b */
[----:B------:R-:W-:Y:S01]  /*4b70*/  IMAD.U32 R43, RZ, RZ, UR5 ;  /* 0x00000005ff2b7e24 */ /* 0x000fe2000f8e00ff */
[----:B------:R-:W-:Y:S02]  /*4b80*/  SHF.R.U32.HI R7, RZ, 0x8, R47 ;  /* 0x00000008ff077819 */ /* 0x000fe4000001162f */
[----:B------:R-:W-:Y:S02]  /*4b90*/  LOP3.LUT R3, R3, 0xffff, RZ, 0xc0, !PT ;  /* 0x0000ffff03037812 */ /* 0x000fe400078ec0ff */
[----:B------:R-:W-:Y:S02]  /*4ba0*/  LOP3.LUT R2, R2, 0xffff, RZ, 0xc0, !PT ;  /* 0x0000ffff02027812 */ /* 0x000fe400078ec0ff */
[----:B------:R-:W-:-:S02]  /*4bb0*/  LOP3.LUT R4, R4, 0xffff, RZ, 0xc0, !PT ;  /* 0x0000ffff04047812 */ /* 0x000fc400078ec0ff */
[----:B------:R-:W-:Y:S02]  /*4bc0*/  LOP3.LUT R6, R6, 0xffff, RZ, 0xc0, !PT ;  /* 0x0000ffff06067812 */ /* 0x000fe400078ec0ff */
[----:B------:R-:W-:Y:S02]  /*4bd0*/  LOP3.LUT R5, R5, 0xffff, RZ, 0xc0, !PT ;  /* 0x0000ffff05057812 */ /* 0x000fe400078ec0ff */
[----:B------:R-:W-:Y:S02]  /*4be0*/  LOP3.LUT R7, R7, 0xffff, RZ, 0xc0, !PT ;  /* 0x0000ffff07077812 */ /* 0x000fe400078ec0ff */
[----:B------:R-:W-:Y:S02]  /*4bf0*/  PRMT R22, R2, 0x3340, R3 ;  /* 0x0000334002167816 */ /* 0x000fe40000000003 */
[----:B------:R-:W-:Y:S02]  /*4c00*/  PRMT R37, R4, 0x3340, R1 ;  /* 0x0000334004257816 */ /* 0x000fe40000000001 */
[----:B------:R-:W-:-:S02]  /*4c10*/  SHF.R.U32.HI R2, RZ, 0x8, R58 ;  /* 0x00000008ff027819 */ /* 0x000fc4000001163a */
[----:B------:R-:W-:Y:S02]  /*4c20*/  SHF.R.U32.HI R3, RZ, 0x8, R51 ;  /* 0x00000008ff037819 */ /* 0x000fe40000011633 */
[----:B------:R-:W-:Y:S02]  /*4c30*/  PRMT R24, R5, 0x3340, R6 ;  /* 0x0000334005187816 */ /* 0x000fe40000000006 */
[----:B------:R-:W-:Y:S02]  /*4c40*/  PRMT R39, R7, 0x3340, R0 ;  /* 0x0000334007277816 */ /* 0x000fe40000000000 */
[----:B------:R-:W-:Y:S02]  /*4c50*/  SHF.R.U32.HI R4, RZ, 0x8, R55 ;  /* 0x00000008ff047819 */ /* 0x000fe40000011637 */
[----:B------:R-:W-:Y:S02]  /*4c60*/  SHF.R.U32.HI R5, RZ, 0x8, R74 ;  /* 0x00000008ff057819 */ /* 0x000fe4000001164a */
[----:B------:R-:W-:-:S02]  /*4c70*/  SHF.R.U32.HI R6, RZ, 0x8, R59 ;  /* 0x00000008ff067819 */ /* 0x000fc4000001163b */
[----:B------:R-:W-:Y:S02]  /*4c80*/  SHF.R.U32.HI R7, RZ, 0x8, R63 ;  /* 0x00000008ff077819 */ /* 0x000fe4000001163f */
[----:B------:R-:W-:Y:S02]  /*4c90*/  LOP3.LUT R3, R3, 0xffff, RZ, 0xc0, !PT ;  /* 0x0000ffff03037812 */ /* 0x000fe400078ec0ff */
[----:B------:R-:W-:Y:S02]  /*4ca0*/  LOP3.LUT R2, R2, 0xffff, RZ, 0xc0, !PT ;  /* 0x0000ffff02027812 */ /* 0x000fe400078ec0ff */
[----:B------:R-:W-:Y:S02]  /*4cb0*/  LOP3.LUT R4, R4, 0xffff, RZ, 0xc0, !PT ;  /* 0x0000ffff04047812 */ /* 0x000fe400078ec0ff */
[----:B------:R-:W-:Y:S02]  /*4cc0*/  LOP3.LUT R6, R6, 0xffff, RZ, 0xc0, !PT ;  /* 0x0000ffff06067812 */ /* 0x000fe400078ec0ff */
[----:B------:R-:W-:-:S02]  /*4cd0*/  LOP3.LUT R5, R5, 0xffff, RZ, 0xc0, !PT ;  /* 0x0000ffff05057812 */ /* 0x000fc400078ec0ff */
[----:B------:R-:W-:Y:S02]  /*4ce0*/  LOP3.LUT R7, R7, 0xffff, RZ, 0xc0, !PT ;  /* 0x0000ffff07077812 */ /* 0x000fe400078ec0ff */
[----:B------:R-:W-:Y:S02]  /*4cf0*/  PRMT R2, R2, 0x3340, R3 ;  /* 0x0000334002027816 */ /* 0x000fe40000000003 */
[----:B------:R-:W-:Y:S02]  /*4d00*/  F2FP.SATFINITE.E4M3.F32.PACK_AB_MERGE_C R68, R69, R68, RZ ;  /* 0x000000444544723e */ /* 0x000fe400048070ff */
[----:B------:R-:W-:Y:S02]  /*4d10*/  F2FP.SATFINITE.E4M3.F32.PACK_AB_MERGE_C R70, R71, R70, RZ ;  /* 0x000000464746723e */ /* 0x000fe400048070ff */
[----:B------:R-:W-:Y:S02]  /*4d20*/  F2FP.SATFINITE.E4M3.F32.PACK_AB_MERGE_C R84, R85, R84, RZ ;  /* 0x000000545554723e */ /* 0x000fe400048070ff */
[----:B------:R-:W-:-:S02]  /*4d30*/  PRMT R3, R4, 0x3340, R1 ;  /* 0x0000334004037816 */ /* 0x000fc40000000001 */
[----:B------:R-:W-:Y:S02]  /*4d40*/  F2FP.SATFINITE.E4M3.F32.PACK_AB_MERGE_C R86, R87, R86, RZ ;  /* 0x000000565756723e */ /* 0x000fe400048070ff */
[----:B------:R-:W-:Y:S02]  /*4d50*/  PRMT R5, R5, 0x3340, R6 ;  /* 0x0000334005057816 */ /* 0x000fe40000000006 */
[----:B------:R-:W-:Y:S02]  /*4d60*/  PRMT R4, R7, 0x3340, R0 ;  /* 0x0000334007047816 */ /* 0x000fe40000000000 */
[----:B------:R-:W-:Y:S02]  /*4d70*/  PRMT R21, R10, 0x5410, R21 ;  /* 0x000054100a157816 */ /* 0x000fe40000000015 */
[----:B------:R-:W-:Y:S02]  /*4d80*/  LOP3.LUT R36, R36, 0xffff, RZ, 0xc0, !PT ;  /* 0x0000ffff24247812 */ /* 0x000fe400078ec0ff */
[----:B------:R-:W-:-:S02]  /*4d90*/  PRMT R23, R12, 0x5410, R23 ;  /* 0x000054100c177816 */ /* 0x000fc40000000017 */
[----:B------:R-:W-:Y:S02]  /*4da0*/  LOP3.LUT R52, R52, 0xffff, RZ, 0xc0, !PT ;  /* 0x0000ffff34347812 */ /* 0x000fe400078ec0ff */
[----:B------:R-:W-:Y:S02]  /*4db0*/  PRMT R25, R18, 0x5410, R25 ;  /* 0x0000541012197816 */ /* 0x000fe40000000019 */
[----:B------:R-:W-:Y:S01]  /*4dc0*/  PRMT R27, R20, 0x5410, R27 ;  /* 0x00005410141b7816 */ /* 0x000fe2000000001b */
[----:B------:R-:W0:Y:S01]  /*4dd0*/  LDC R18, c[0x0][0x248] ;  /* 0x00009200ff127b82 */ /* 0x000e220000000800 */
[----:B------:R-:W-:Y:S02]  /*4de0*/  LOP3.LUT R68, R68, 0xffff, RZ, 0xc0, !PT ;  /* 0x0000ffff44447812 */ /* 0x000fe400078ec0ff */
[----:B------:R-:W-:Y:S02]  /*4df0*/  LOP3.LUT R84, R84, 0xffff, RZ, 0xc0, !PT ;  /* 0x0000ffff54547812 */ /* 0x000fe400078ec0ff */
[----:B------:R-:W-:-:S02]  /*4e00*/  LOP3.LUT R70, R70, 0xffff, RZ, 0xc0, !PT ;  /* 0x0000ffff46467812 */ /* 0x000fc400078ec0ff */
[----:B------:R-:W-:Y:S02]  /*4e10*/  PRMT R37, R22, 0x5410, R37 ;  /* 0x0000541016257816 */ /* 0x000fe40000000025 */
[----:B------:R-:W-:Y:S02]  /*4e20*/  PRMT R39, R24, 0x5410, R39 ;  /* 0x0000541018277816 */ /* 0x000fe40000000027 */
[----:B------:R-:W-:Y:S02]  /*4e30*/  PRMT R3, R2, 0x5410, R3 ;  /* 0x0000541002037816 */ /* 0x000fe40000000003 */
[----:B------:R-:W-:Y:S02]  /*4e40*/  PRMT R71, R5, 0x5410, R4 ;  /* 0x0000541005477816 */ /* 0x000fe40000000004 */
[----:B------:R-:W-:Y:S02]  /*4e50*/  LOP3.LUT R38, R38, 0xffff, RZ, 0xc0, !PT ;  /* 0x0000ffff26267812 */ /* 0x000fe400078ec0ff */
[----:B------:R-:W-:-:S02]  /*4e60*/  LOP3.LUT R54, R54, 0xffff, RZ, 0xc0, !PT ;  /* 0x0000ffff36367812 */ /* 0x000fc400078ec0ff */
[----:B------:R-:W-:Y:S02]  /*4e70*/  LOP3.LUT R86, R86, 0xffff, RZ, 0xc0, !PT ;  /* 0x0000ffff56567812 */ /* 0x000fe400078ec0ff */
[----:B------:R-:W-:Y:S02]  /*4e80*/  PRMT R20, R21, 0x5210, R36 ;  /* 0x0000521015147816 */ /* 0x000fe40000000024 */
[----:B------:R-:W-:Y:S02]  /*4e90*/  PRMT R21, R23, 0x5210, R52 ;  /* 0x0000521017157816 */ /* 0x000fe40000000034 */
[--C-:B------:R-:W-:Y:S02]  /*4ea0*/  PRMT R6, R13, 0x4210, R68.reuse ;  /* 0x000042100d067816 */ /* 0x100fe40000000044 */
[----:B------:R-:W-:Y:S02]  /*4eb0*/  PRMT R22, R25, 0x5210, R68 ;  /* 0x0000521019167816 */ /* 0x000fe40000000044 */
[----:B------:R-:W-:-:S02]  /*4ec0*/  PRMT R23, R27, 0x5210, R84 ;  /* 0x000052101b177816 */ /* 0x000fc40000000054 */
[----:B------:R-:W-:Y:S02]  /*4ed0*/  PRMT R26, R33, 0x4210, R70 ;  /* 0x00004210211a7816 */ /* 0x000fe40000000046 */
[----:B------:R-:W-:Y:S01]  /*4ee0*/  PRMT R4, R9, 0x4210, R36 ;  /* 0x0000421009047816 */ /* 0x000fe20000000024 */
[----:B------:R1:W-:Y:S01]  /*4ef0*/  STS.128 [R8+UR7+0x400], R20 ;  /* 0x0004001408007988 */ /* 0x0003e20008000c07 */
[----:B------:R-:W-:Y:S02]  /*4f00*/  PRMT R5, R11, 0x4210, R52 ;  /* 0x000042100b057816 */ /* 0x000fe40000000034 */
[----:B------:R-:W-:Y:S02]  /*4f10*/  PRMT R7, R19, 0x4210, R84 ;  /* 0x0000421013077816 */ /* 0x000fe40000000054 */
[--C-:B------:R-:W-:Y:S02]  /*4f20*/  PRMT R24, R29, 0x4210, R38.reuse ;  /* 0x000042101d187816 */ /* 0x100fe40000000026 */
[----:B------:R-:W-:Y:S01]  /*4f30*/  PRMT R68, R37, 0x5210, R38 ;  /* 0x0000521025447816 */ /* 0x000fe20000000026 */
[----:B------:R-:W-:Y:S01]  /*4f40*/  STS.128 [R8+UR7], R4 ;  /* 0x0000000408007988 */ /* 0x000fe20008000c07 */
[----:B------:R-:W-:-:S02]  /*4f50*/  PRMT R25, R31, 0x4210, R54 ;  /* 0x000042101f197816 */ /* 0x000fc40000000036 */
[----:B------:R-:W-:Y:S02]  /*4f60*/  PRMT R69, R39, 0x5210, R54 ;  /* 0x0000521027457816 */ /* 0x000fe40000000036 */
[----:B------:R-:W-:Y:S02]  /*4f70*/  PRMT R27, R35, 0x4210, R86 ;  /* 0x00004210231b7816 */ /* 0x000fe40000000056 */
[----:B------:R-:W-:Y:S02]  /*4f80*/  PRMT R70, R3, 0x5210, R70 ;  /* 0x0000521003467816 */ /* 0x000fe40000000046 */
[----:B------:R-:W-:Y:S01]  /*4f90*/  PRMT R71, R71, 0x5210, R86 ;  /* 0x0000521047477816 */ /* 0x000fe20000000056 */
[----:B------:R2:W-:Y:S01]  /*4fa0*/  STS.128 [R8+UR7+0x80], R24 ;  /* 0x0000801808007988 */ /* 0x0005e20008000c07 */
[----:B------:R-:W-:Y:S01]  /*4fb0*/  LOP3.LUT R38, R41, UR6, RZ, 0x3c, !PT ;  /* 0x0000000629267c12 */ /* 0x000fe2000f8e3cff */
[----:B------:R-:W-:Y:S01]  /*4fc0*/  ULDC UR6, c[0x0][0x22c] ;  /* 0x00008b0000067ab9 */ /* 0x000fe20000000800 */
[----:B------:R-:W-:Y:S01]  /*4fd0*/  ISETP.GE.AND P0, PT, R17, UR10, PT ;  /* 0x0000000a11007c0c */ /* 0x000fe2000bf06270 */
[----:B------:R3:W-:Y:S01]  /*4fe0*/  STS.128 [R8+UR7+0x480], R68 ;  /* 0x0004804408007988 */ /* 0x0007e20008000c07 */
[----:B------:R-:W-:Y:S01]  /*4ff0*/  LOP3.LUT R40, R38, 0x40, RZ, 0x3c, !PT ;  /* 0x0000004026287812 */ /* 0x000fe200078e3cff */
[----:B------:R-:W-:Y:S01]  /*5000*/  ULDC UR7, c[0x0][0x244] ;  /* 0x0000910000077ab9 */ /* 0x000fe20000000800 */
[--C-:B-1----:R-:W-:Y:S01]  /*5010*/  LOP3.LUT R21, R43, 0x4, R14.reuse, 0xfe, !PT ;  /* 0x000000042b157812 */ /* 0x102fe200078efe0e */
[----:B------:R-:W-:Y:S01]  /*5020*/  BAR.SYNC.DEFER_BLOCKING 0x0 ;  /* 0x0000000000007b1d */ /* 0x000fe20000010000 */
[----:B------:R-:W-:Y:S01]  /*5030*/  LOP3.LUT R13, R14, UR5, RZ, 0xfc, !PT ;  /* 0x000000050e0d7c12 */ /* 0x000fe2000f8efcff */
[----:B------:R-:W-:Y:S01]  /*5040*/  IMAD R17, R17, UR7, RZ ;  /* 0x0000000711117c24 */ /* 0x000fe2000f8e02ff */
[--C-:B------:R-:W-:Y:S01]  /*5050*/  LOP3.LUT R2, R43, 0xf8, R14.reuse, 0xfe, !PT ;  /* 0x000000f82b027812 */ /* 0x100fe200078efe0e */
[----:B0-----:R-:W-:Y:S01]  /*5060*/  IMAD R22, R21, R18, RZ ;  /* 0x0000001215167224 */ /* 0x001fe200078e02ff */
[C-C-:B------:R-:W-:Y:S01]  /*5070*/  LOP3.LUT R42, R43.reuse, 0xf4, R14.reuse, 0xfe, !PT ;  /* 0x000000f42b2a7812 */ /* 0x140fe200078efe0e */
[----:B------:R-:W-:Y:S01]  /*5080*/  ULDC UR7, c[0x0][0x22c] ;  /* 0x00008b0000077ab9 */ /* 0x000fe20000000800 */
[----:B------:R-:W-:-:S02]  /*5090*/  LOP3.LUT R44, R43, 0xf0, R14, 0xfe, !PT ;  /* 0x000000f02b2c7812 */ /* 0x000fc400078efe0e */
[C-C-:B------:R-:W-:Y:S02]  /*50a0*/  LOP3.LUT R45, R43.reuse, 0xe8, R14.reuse, 0xfe, !PT ;  /* 0x000000e82b2d7812 */ /* 0x140fe400078efe0e */
[C-C-:B------:R-:W-:Y:S02]  /*50b0*/  LOP3.LUT R46, R43.reuse, 0xe4, R14.reuse, 0xfe, !PT ;  /* 0x000000e42b2e7812 */ /* 0x140fe400078efe0e */
[C-C-:B------:R-:W-:Y:S02]  /*50c0*/  LOP3.LUT R47, R43.reuse, 0xe0, R14.reuse, 0xfe, !PT ;  /* 0x000000e02b2f7812 */ /* 0x140fe400078efe0e */
[C-C-:B------:R-:W-:Y:S02]  /*50d0*/  LOP3.LUT R48, R43.reuse, 0xd8, R14.reuse, 0xfe, !PT ;  /* 0x000000d82b307812 */ /* 0x140fe400078efe0e */
[C-C-:B------:R-:W-:Y:S02]  /*50e0*/  LOP3.LUT R49, R43.reuse, 0xd4, R14.reuse, 0xfe, !PT ;  /* 0x000000d42b317812 */ /* 0x140fe400078efe0e */
[----:B------:R-:W-:-:S02]  /*50f0*/  LOP3.LUT R50, R43, 0xd0, R14, 0xfe, !PT ;  /* 0x000000d02b327812 */ /* 0x000fc400078efe0e */
[C-C-:B------:R-:W-:Y:S02]  /*5100*/  LOP3.LUT R52, R43.reuse, 0xc8, R14.reuse, 0xfe, !PT ;  /* 0x000000c82b347812 */ /* 0x140fe400078efe0e */
[C-C-:B------:R-:W-:Y:S01]  /*5110*/  LOP3.LUT R53, R43.reuse, 0xc4, R14.reuse, 0xfe, !PT ;  /* 0x000000c42b357812 */ /* 0x140fe200078efe0e */
[----:B------:R-:W0:Y:S01]  /*5120*/  LDS.128 R8, [R38+UR4] ;  /* 0x0000000426087984 */ /* 0x000e220008000c00 */
[C-C-:B------:R-:W-:Y:S02]  /*5130*/  LOP3.LUT R54, R43.reuse, 0xc0, R14.reuse, 0xfe, !PT ;  /* 0x000000c02b367812 */ /* 0x140fe400078efe0e */
[C-C-:B------:R-:W-:Y:S01]  /*5140*/  LOP3.LUT R55, R43.reuse, 0xb8, R14.reuse, 0xfe, !PT ;  /* 0x000000b82b377812 */ /* 0x140fe200078efe0e */
[----:B------:R-:W1:Y:S01]  /*5150*/  LDS.128 R4, [R40+UR4] ;  /* 0x0000000428047984 */ /* 0x000e620008000c00 */
[C-C-:B------:R-:W-:Y:S02]  /*5160*/  LOP3.LUT R56, R43.reuse, 0xb4, R14.reuse, 0xfe, !PT ;  /* 0x000000b42b387812 */ /* 0x140fe400078efe0e */
        /* <DEDUP_REMOVED lines=8> */
[C-C-:B--2---:R-:W-:Y:S02]  /*51f0*/  LOP3.LUT R24, R43.reuse, 0x84, R14.reuse, 0xfe, !PT ;  /* 0x000000842b187812 */ /* 0x144fe400078efe0e */
[C-C-:B------:R-:W-:Y:S02]  /*5200*/  LOP3.LUT R25, R43.reuse, 0x80, R14.reuse, 0xfe, !PT ;  /* 0x000000802b197812 */ /* 0x140fe400078efe0e */
[C-C-:B------:R-:W-:Y:S02]  /*5210*/  LOP3.LUT R26, R43.reuse, 0x78, R14.reuse, 0xfe, !PT ;  /* 0x000000782b1a7812 */ /* 0x140fe400078efe0e */
        /* <DEDUP_REMOVED lines=13> */
[----:B---3--:R-:W-:-:S02]  /*52f0*/  LOP3.LUT R68, R43, 0x30, R14, 0xfe, !PT ;  /* 0x000000302b447812 */ /* 0x008fc400078efe0e */
[C-C-:B------:R-:W-:Y:S02]  /*5300*/  LOP3.LUT R69, R43.reuse, 0x28, R14.reuse, 0xfe, !PT ;  /* 0x000000282b457812 */ /* 0x140fe400078efe0e */
[C-C-:B------:R-:W-:Y:S02]  /*5310*/  LOP3.LUT R70, R43.reuse, 0x24, R14.reuse, 0xfe, !PT ;  /* 0x000000242b467812 */ /* 0x140fe400078efe0e */
[C-C-:B------:R-:W-:Y:S02]  /*5320*/  LOP3.LUT R36, R43.reuse, 0x20, R14.reuse, 0xfe, !PT ;  /* 0x000000202b247812 */ /* 0x140fe400078efe0e */
[C-C-:B------:R-:W-:Y:S02]  /*5330*/  LOP3.LUT R39, R43.reuse, 0x18, R14.reuse, 0xfe, !PT ;  /* 0x000000182b277812 */ /* 0x140fe400078efe0e */
[C-C-:B------:R-:W-:Y:S02]  /*5340*/  LOP3.LUT R37, R43.reuse, 0x14, R14.reuse, 0xfe, !PT ;  /* 0x000000142b257812 */ /* 0x140fe400078efe0e */
[----:B------:R-:W-:-:S02]  /*5350*/  LOP3.LUT R41, R43, 0x10, R14, 0xfe, !PT ;  /* 0x000000102b297812 */ /* 0x000fc400078efe0e */
[----:B------:R-:W-:Y:S01]  /*5360*/  LOP3.LUT R23, R43, 0x8, R14, 0xfe, !PT ;  /* 0x000000082b177812 */ /* 0x000fe200078efe0e */
[----:B------:R-:W-:Y:S01]  /*5370*/  IMAD R14, R13, R18, RZ ;  /* 0x000000120d0e7224 */ /* 0x000fe200078e02ff */
[----:B------:R-:W-:Y:S01]  /*5380*/  IADD3 R3, P2, R17, UR8, RZ ;  /* 0x0000000811037c10 */ /* 0x000fe2000ff5e0ff */
[----:B------:R-:W-:Y:S01]  /*5390*/  ULDC UR8, c[0x0][0x22c] ;  /* 0x00008b0000087ab9 */ /* 0x000fe20000000800 */
[----:B------:R-:W-:Y:S02]  /*53a0*/  ISETP.LT.AND P1, PT, R13, UR11, !P0 ;  /* 0x0000000b0d007c0c */ /* 0x000fe4000c721270 */
[----:B------:R-:W-:Y:S01]  /*53b0*/  ISETP.LT.AND P5, PT, R21, UR6, !P0 ;  /* 0x0000000615007c0c */ /* 0x000fe2000c7a1270 */
[----:B------:R-:W-:Y:S01]  /*53c0*/  ULDC UR6, c[0x0][0x22c] ;  /* 0x00008b0000067ab9 */ /* 0x000fe20000000800 */
[----:B------:R-:W-:Y:S02]  /*53d0*/  LEA.HI.X.SX32 R17, R17, UR9, 0x1, P2 ;  /* 0x0000000911117c11 */ /* 0x000fe400090f0eff */
[----:B------:R-:W-:-:S02]  /*53e0*/  IADD3 R20, P3, R22, R3, RZ ;  /* 0x0000000316147210 */ /* 0x000fc40007f7e0ff */
[----:B------:R-:W-:Y:S02]  /*53f0*/  IADD3 R12, P2, R14, R3, RZ ;  /* 0x000000030e0c7210 */ /* 0x000fe40007f5e0ff */
[----:B------:R-:W-:Y:S01]  /*5400*/  ISETP.LT.AND P4, PT, R36, UR6, !P0 ;  /* 0x0000000624007c0c */ /* 0x000fe2000c781270 */
[----:B------:R-:W-:Y:S01]  /*5410*/  ULDC UR6, c[0x0][0x22c] ;  /* 0x00008b0000067ab9 */ /* 0x000fe20000000800 */
[-C--:B------:R-:W-:Y:S01]  /*5420*/  LEA.HI.X.SX32 R21, R22, R17.reuse, 0x1, P3 ;  /* 0x0000001116157211 */ /* 0x080fe200018f0eff */
[CC--:B------:R-:W-:Y:S01]  /*5430*/  IMAD R36, R23.reuse, R18.reuse, RZ ;  /* 0x0000001217247224 */ /* 0x0c0fe200078e02ff */
[----:B------:R-:W-:Y:S01]  /*5440*/  LEA.HI.X.SX32 R13, R14, R17, 0x1, P2 ;  /* 0x000000110e0d7211 */ /* 0x000fe200010f0eff */
[----:B------:R-:W-:Y:S01]  /*5450*/  IMAD R14, R18, 0x20, R14 ;  /* 0x00000020120e7824 */ /* 0x000fe200078e020e */
[----:B0-----:R-:W-:Y:S02]  /*5460*/  PRMT R43, R8, 0x7770, RZ ;  /* 0x00007770082b7816 */ /* 0x001fe400000000ff */
[----:B------:R-:W-:Y:S01]  /*5470*/  ISETP.LT.AND P3, PT, R23, UR6, !P0 ;  /* 0x0000000617007c0c */ /* 0x000fe2000c761270 */
[----:B------:R-:W-:Y:S01]  /*5480*/  VIADD R23, R16, UR5 ;  /* 0x0000000510177c36 */ /* 0x000fe20008000000 */
[----:B-1----:R-:W-:Y:S01]  /*5490*/  PRMT R51, R4, 0x7770, RZ ;  /* 0x0000777004337816 */ /* 0x002fe200000000ff */
[----:B------:R-:W-:Y:S01]  /*54a0*/  ULDC UR6, c[0x0][0x22c] ;  /* 0x00008b0000067ab9 */ /* 0x000fe20000000800 */
[----:B------:R0:W-:Y:S01]  /*54b0*/  @P1 STG.E.U8 desc[UR12][R12.64], R43 ;  /* 0x0000002b0c001986 */ /* 0x0001e2000c10110c */
[CC--:B------:R-:W-:Y:S01]  /*54c0*/  IMAD R16, R23.reuse, R18.reuse, RZ ;  /* 0x0000001217107224 */ /* 0x0c0fe200078e02ff */
[----:B------:R-:W-:Y:S01]  /*54d0*/  ISETP.LT.AND P1, PT, R23, UR6, !P0 ;  /* 0x0000000617007c0c */ /* 0x000fe2000c721270 */
[----:B------:R-:W-:Y:S01]  /*54e0*/  ULDC UR6, c[0x0][0x22c] ;  /* 0x00008b0000067ab9 */ /* 0x000fe20000000800 */
[C---:B------:R-:W-:Y:S01]  /*54f0*/  IADD3 R22, P2, R36.reuse, R3, RZ ;  /* 0x0000000324167210 */ /* 0x040fe20007f5e0ff */
[----:B------:R1:W-:Y:S03]  /*5500*/  @P5 STG.E.U8 desc[UR12][R20.64], R51 ;  /* 0x0000003314005986 */ /* 0x0003e6000c10110c */
[----:B------:R-:W-:Y:S01]  /*5510*/  LEA.HI.X.SX32 R23, R36, R17, 0x1, P2 ;  /* 0x0000001124177211 */ /* 0x000fe200010f0eff */
[C---:B------:R-:W-:Y:S01]  /*5520*/  IMAD R36, R41.reuse, R18, RZ ;  /* 0x0000001229247224 */ /* 0x040fe200078e02ff */
[----:B------:R-:W-:Y:S01]  /*5530*/  ISETP.LT.AND P2, PT, R41, UR7, !P0 ;  /* 0x0000000729007c0c */ /* 0x000fe2000c741270 */
[----:B------:R-:W-:Y:S01]  /*5540*/  ULDC UR7, c[0x0][0x22c] ;  /* 0x00008b0000077ab9 */ /* 0x000fe20000000800 */
[----:B0-----:R-:W-:-:S02]  /*5550*/  IADD3 R12, P5, R16, R3, RZ ;  /* 0x00000003100c7210 */ /* 0x001fc40007fbe0ff */
[----:B------:R-:W-:Y:S02]  /*5560*/  PRMT R43, R8, 0x7771, RZ ;  /* 0x00007771082b7816 */ /* 0x000fe400000000ff */
[----:B------:R-:W-:Y:S01]  /*5570*/  LEA.HI.X.SX32 R13, R16, R17, 0x1, P5 ;  /* 0x00000011100d7211 */ /* 0x000fe200028f0eff */
[CC--:B------:R-:W-:Y:S01]  /*5580*/  IMAD R16, R37.reuse, R18.reuse, RZ ;  /* 0x0000001225107224 */ /* 0x0c0fe200078e02ff */
[----:B-1----:R-:W-:Y:S01]  /*5590*/  PRMT R51, R4, 0x7771, RZ ;  /* 0x0000777104337816 */ /* 0x002fe200000000ff */
[----:B------:R0:W-:Y:S01]  /*55a0*/  @P3 STG.E.U8 desc[UR12][R22.64], R43 ;  /* 0x0000002b16003986 */ /* 0x0001e2000c10110c */
[----:B------:R-:W-:Y:S01]  /*55b0*/  ISETP.LT.AND P3, PT, R70, UR6, !P0 ;  /* 0x0000000646007c0c */ /* 0x000fe2000c761270 */
[----:B------:R-:W-:Y:S01]  /*55c0*/  ULDC UR6, c[0x0][0x22c] ;  /* 0x00008b0000067ab9 */ /* 0x000fe20000000800 */
[----:B------:R-:W-:Y:S01]  /*55d0*/  IADD3 R20, P6, R36, R3, RZ ;  /* 0x0000000324147210 */ /* 0x000fe20007fde0ff */
[----:B------:R1:W-:Y:S01]  /*55e0*/  @P1 STG.E.U8 desc[UR12][R12.64], R51 ;  /* 0x000000330c001986 */ /* 0x0003e2000c10110c */
[----:B------:R-:W-:Y:S01]  /*55f0*/  ISETP.LT.AND P1, PT, R37, UR6, !P0 ;  /* 0x0000000625007c0c */ /* 0x000fe2000c721270 */
[----:B------:R-:W-:Y:S01]  /*5600*/  VIADD R37, R0, UR5 ;  /* 0x0000000500257c36 */ /* 0x000fe20008000000 */
[----:B------:R-:W-:Y:S01]  /*5610*/  LEA.HI.X.SX32 R21, R36, R17, 0x1, P6 ;  /* 0x0000001124157211 */ /* 0x000fe200030f0eff */
[----:B------:R-:W-:Y:S01]  /*5620*/  IMAD R0, R39, R18, RZ ;  /* 0x0000001227007224 */ /* 0x000fe200078e02ff */
[----:B------:R-:W-:Y:S01]  /*5630*/  PRMT R41, R8, 0x7772, RZ ;  /* 0x0000777208297816 */ /* 0x000fe200000000ff */
[----:B------:R-:W-:Y:S01]  /*5640*/  ULDC UR6, c[0x0][0x22c] ;  /* 0x00008b0000067ab9 */ /* 0x000fe20000000800 */
[----:B0-----:R-:W-:-:S03]  /*5650*/  IADD3 R22, P5, R16, R3, RZ ;  /* 0x0000000310167210 */ /* 0x001fc60007fbe0ff */
[----:B------:R0:W-:Y:S01]  /*5660*/  @P2 STG.E.U8 desc[UR12][R20.64], R41 ;  /* 0x0000002914002986 */ /* 0x0001e2000c10110c */
[----:B------:R-:W-:Y:S01]  /*5670*/  ISETP.LT.AND P2, PT, R39, UR6, !P0 ;  /* 0x0000000627007c0c */ /* 0x000fe2000c741270 */
[----:B------:R-:W-:Y:S01]  /*5680*/  ULDC UR6, c[0x0][0x22c] ;  /* 0x00008b0000067ab9 */ /* 0x000fe20000000800 */
[----:B------:R-:W-:Y:S01]  /*5690*/  LEA.HI.X.SX32 R23, R16, R17, 0x1, P5 ;  /* 0x0000001110177211 */ /* 0x000fe200028f0eff */
[C---:B------:R-:W-:Y:S01]  /*56a0*/  IMAD R16, R37.reuse, R18, RZ ;  /* 0x0000001225107224 */ /* 0x040fe200078e02ff */
[----:B-1----:R-:W-:Y:S02]  /*56b0*/  IADD3 R12, P6, R0, R3, RZ ;  /* 0x00000003000c7210 */ /* 0x002fe40007fde0ff */
[----:B------:R-:W-:Y:S02]  /*56c0*/  PRMT R43, R4, 0x7772, RZ ;  /* 0x00007772042b7816 */ /* 0x000fe400000000ff */
[----:B------:R-:W-:Y:S02]  /*56d0*/  LEA.HI.X.SX32 R13, R0, R17, 0x1, P6 ;  /* 0x00000011000d7211 */ /* 0x000fe400030f0eff */
[----:B------:R-:W-:Y:S01]  /*56e0*/  ISETP.LT.AND P5, PT, R37, UR7, !P0 ;  /* 0x0000000725007c0c */ /* 0x000fe2000c7a1270 */
[----:B------:R1:W-:Y:S01]  /*56f0*/  @P1 STG.E.U8 desc[UR12][R22.64], R43 ;  /* 0x0000002b16001986 */ /* 0x0003e2000c10110c */
[----:B0-----:R-:W-:-:S02]  /*5700*/  IADD3 R20, P6, R16, R3, RZ ;  /* 0x0000000310147210 */ /* 0x001fc40007fde0ff */
[----:B------:R-:W-:Y:S02]  /*5710*/  PRMT R39, R8, 0x7773, RZ ;  /* 0x0000777308277816 */ /* 0x000fe400000000ff */
[----:B------:R-:W-:Y:S02]  /*5720*/  LEA.HI.X.SX32 R21, R16, R17, 0x1, P6 ;  /* 0x0000001110157211 */ /* 0x000fe400030f0eff */
[----:B------:R-:W-:Y:S01]  /*5730*/  PRMT R41, R4, 0x7773, RZ ;  /* 0x0000777304297816 */ /* 0x000fe200000000ff */
[----:B------:R0:W-:Y:S01]  /*5740*/  @P2 STG.E.U8 desc[UR12][R12.64], R39 ;  /* 0x000000270c002986 */ /* 0x0001e2000c10110c */
[----:B------:R-:W-:Y:S02]  /*5750*/  PRMT R37, R9, 0x7770, RZ ;  /* 0x0000777009257816 */ /* 0x000fe400000000ff */
[----:B------:R-:W-:Y:S01]  /*5760*/  LEA.HI R0, R15, UR5, RZ, 0x1a ;  /* 0x000000050f007c11 */ /* 0x000fe2000f8fd0ff */
[----:B------:R2:W-:Y:S01]  /*5770*/  @P5 STG.E.U8 desc[UR12][R20.64], R41 ;  /* 0x0000002914005986 */ /* 0x0005e2000c10110c */
[----:B-1----:R-:W-:Y:S01]  /*5780*/  IADD3 R22, P6, R14, R3, RZ ;  /* 0x000000030e167210 */ /* 0x002fe20007fde0ff */
[----:B------:R-:W-:Y:S01]  /*5790*/  ULDC UR5, c[0x0][0x22c] ;  /* 0x00008b0000057ab9 */ /* 0x000fe20000000800 */
[----:B------:R-:W-:Y:S01]  /*57a0*/  ISETP.LT.AND P1, PT, R69, UR8, !P0 ;  /* 0x0000000845007c0c */ /* 0x000fe2000c721270 */
[----:B------:R-:W-:Y:S01]  /*57b0*/  VIADD R15, R0, 0x2c ;  /* 0x0000002c000f7836 */ /* 0x000fe20000000000 */
[----:B------:R-:W-:Y:S01]  /*57c0*/  LEA.HI.X.SX32 R23, R14, R17, 0x1, P6 ;  /* 0x000000110e177211 */ /* 0x000fe200030f0eff */
[----:B------:R-:W-:Y:S01]  /*57d0*/  IMAD R14, R18, 0x4, R14 ;  /* 0x00000004120e7824 */ /* 0x000fe200078e020e */
[----:B------:R-:W-:Y:S01]  /*57e0*/  ISETP.LT.AND P2, PT, R68, UR6, !P0 ;  /* 0x0000000644007c0c */ /* 0x000fe2000c741270 */
[----:B------:R-:W-:Y:S01]  /*57f0*/  IMAD R8, R15, R18, RZ ;  /* 0x000000120f087224 */ /* 0x000fe200078e02ff */
[----:B------:R-:W-:Y:S01]  /*5800*/  PRMT R43, R5, 0x7770, RZ ;  /* 0x00007770052b7816 */ /* 0x000fe200000000ff */
[----:B------:R1:W-:Y:S01]  /*5810*/  @P4 STG.E.U8 desc[UR12][R22.64], R37 ;  /* 0x0000002516004986 */ /* 0x0003e2000c10110c */
[----:B0-----:R-:W-:Y:S01]  /*5820*/  IADD3 R12, P4, R14, R3, RZ ;  /* 0x000000030e0c7210 */ /* 0x001fe20007f9e0ff */
[----:B------:R-:W-:Y:S01]  /*5830*/  IMAD R4, R18, 0x4, R14 ;  /* 0x0000000412047824 */ /* 0x000fe200078e020e */
[----:B------:R-:W-:Y:S01]  /*5840*/  PRMT R39, R9, 0x7771, RZ ;  /* 0x0000777109277816 */ /* 0x000fe200000000ff */
[----:B------:R-:W-:Y:S01]  /*5850*/  ULDC UR6, c[0x0][0x22c] ;  /* 0x00008b0000067ab9 */ /* 0x000fe20000000800 */
[----:B------:R-:W-:-:S02]  /*5860*/  LEA.HI.X.SX32 R13, R14, R17, 0x1, P4 ;  /* 0x000000110e0d7211 */ /* 0x000fc400020f0eff */
[C---:B------:R-:W-:Y:S02]  /*5870*/  IADD3 R14, P6, R4.reuse, R3, RZ ;  /* 0x00000003040e7210 */ /* 0x040fe40007fde0ff */
[----:B------:R-:W-:Y:S01]  /*5880*/  ISETP.LT.AND P4, PT, R15, UR5, !P0 ;  /* 0x000000050f007c0c */ /* 0x000fe2000c781270 */
[----:B------:R0:W-:Y:S01]  /*5890*/  @P3 STG.E.U8 desc[UR12][R12.64], R43 ;  /* 0x0000002b0c003986 */ /* 0x0001e2000c10110c */
[----:B------:R-:W-:Y:S01]  /*58a0*/  LEA.HI.X.SX32 R15, R4, R17, 0x1, P6 ;  /* 0x00000011040f7211 */ /* 0x000fe200030f0eff */
[----:B------:R-:W-:Y:S01]  /*58b0*/  IMAD R4, R18, 0x8, R4 ;  /* 0x0000000812047824 */ /* 0x000fe200078e0204 */
[C---:B--2---:R-:W-:Y:S01]  /*58c0*/  IADD3 R20, P6, R8.reuse, R3, RZ ;  /* 0x0000000308147210 */ /* 0x044fe20007fde0ff */
[----:B------:R-:W-:Y:S01]  /*58d0*/  ULDC UR5, c[0x0][0x22c] ;  /* 0x00008b0000057ab9 */ /* 0x000fe20000000800 */
[----:B------:R-:W-:Y:S01]  /*58e0*/  PRMT R41, R5, 0x7771, RZ ;  /* 0x0000777105297816 */ /* 0x000fe200000000ff */
[----:B------:R2:W-:Y:S01]  /*58f0*/  @P1 STG.E.U8 desc[UR12][R14.64], R39 ;  /* 0x000000270e001986 */ /* 0x0005e2000c10110c */
[----:B------:R-:W-:-:S02]  /*5900*/  LEA.HI.X.SX32 R21, R8, R17, 0x1, P6 ;  /* 0x0000001108157211 */ /* 0x000fc400030f0eff */
[C---:B-1----:R-:W-:Y:S02]  /*5910*/  IADD3 R22, P6, R4.reuse, R3, RZ ;  /* 0x0000000304167210 */ /* 0x042fe40007fde0ff */
[----:B------:R-:W-:Y:S01]  /*5920*/  PRMT R37, R9, 0x7772, RZ ;  /* 0x0000777209257816 */ /* 0x000fe200000000ff */
[----:B------:R1:W-:Y:S01]  /*5930*/  @P4 STG.E.U8 desc[UR12][R20.64], R41 ;  /* 0x0000002914004986 */ /* 0x0003e2000c10110c */
[----:B------:R-:W-:Y:S01]  /*5940*/  LEA.HI.X.SX32 R23, R4, R17, 0x1, P6 ;  /* 0x0000001104177211 */ /* 0x000fe200030f0eff */
[----:B------:R-:W-:Y:S01]  /*5950*/  IMAD R4, R18, 0x4, R4 ;  /* 0x0000000412047824 */ /* 0x000fe200078e0204 */
[----:B------:R-:W-:Y:S01]  /*5960*/  ISETP.LT.AND P1, PT, R65, UR5, !P0 ;  /* 0x0000000541007c0c */ /* 0x000fe2000c721270 */
[----:B------:R-:W-:Y:S01]  /*5970*/  ULDC UR5, c[0x0][0x22c] ;  /* 0x00008b0000057ab9 */ /* 0x000fe20000000800 */
[----:B------:R-:W-:Y:S01]  /*5980*/  ISETP.LT.AND P5, PT, R67, UR6, !P0 ;  /* 0x0000000643007c0c */ /* 0x000fe2000c7a1270 */
[----:B------:R3:W-:Y:S01]  /*5990*/  @P2 STG.E.U8 desc[UR12][R22.64], R37 ;  /* 0x0000002516002986 */ /* 0x0007e2000c10110c */
[----:B0-----:R-:W-:Y:S01]  /*59a0*/  IADD3 R12, P2, R4, R3, RZ ;  /* 0x00000003040c7210 */ /* 0x001fe20007f5e0ff */
[----:B------:R-:W-:Y:S01]  /*59b0*/  IMAD R16, R18, 0x4, R4 ;  /* 0x0000000412107824 */ /* 0x000fe200078e0204 */
[----:B------:R-:W-:Y:S01]  /*59c0*/  ISETP.LT.AND P4, PT, R64, UR5, !P0 ;  /* 0x0000000540007c0c */ /* 0x000fe2000c781270 */
[----:B--2---:R-:W-:Y:S01]  /*59d0*/  VIADD R15, R0, 0x3c ;  /* 0x0000003c000f7836 */ /* 0x004fe20000000000 */
[----:B------:R-:W-:Y:S01]  /*59e0*/  LEA.HI.X.SX32 R13, R4, R17, 0x1, P2 ;  /* 0x00000011040d7211 */ /* 0x000fe200010f0eff */
[----:B------:R-:W-:Y:S01]  /*59f0*/  ULDC UR5, c[0x0][0x22c] ;  /* 0x00008b0000057ab9 */ /* 0x000fe20000000800 */
[C---:B------:R-:W-:Y:S01]  /*5a00*/  IADD3 R14, P6, R16.reuse, R3, RZ ;  /* 0x00000003100e7210 */ /* 0x040fe20007fde0ff */
[C---:B------:R-:W-:Y:S01]  /*5a10*/  IMAD R4, R15.reuse, R18, RZ ;  /* 0x000000120f047224 */ /* 0x040fe200078e02ff */
[----:B------:R-:W-:Y:S01]  /*5a20*/  ISETP.LT.AND P2, PT, R15, UR5, !P0 ;  /* 0x000000050f007c0c */ /* 0x000fe2000c741270 */
[----:B------:R-:W-:Y:S01]  /*5a30*/  ULDC UR6, c[0x0][0x22c] ;  /* 0x00008b0000067ab9 */ /* 0x000fe20000000800 */
[----:B------:R-:W-:Y:S01]  /*5a40*/  LEA.HI.X.SX32 R15, R16, R17, 0x1, P6 ;  /* 0x00000011100f7211 */ /* 0x000fe200030f0eff */
[----:B------:R-:W-:Y:S01]  /*5a50*/  IMAD R16, R18, 0x8, R16 ;  /* 0x0000000812107824 */ /* 0x000fe200078e0210 */
[----:B------:R-:W-:Y:S01]  /*5a60*/  IADD3 R8, P6, R4, R3, RZ ;  /* 0x0000000304087210 */ /* 0x000fe20007fde0ff */
[----:B------:R-:W-:Y:S01]  /*5a70*/  ULDC UR5, c[0x0][0x22c] ;  /* 0x00008b0000057ab9 */ /* 0x000fe20000000800 */
[----:B------:R-:W-:Y:S01]  /*5a80*/  ISETP.LT.AND P3, PT, R66, UR6, !P0 ;  /* 0x0000000642007c0c */ /* 0x000fe2000c761270 */
[----:B------:R-:W-:Y:S01]  /*5a90*/  ULDC UR6, c[0x0][0x22c] ;  /* 0x00008b0000067ab9 */ /* 0x000fe20000000800 */
[----:B-1----:R-:W-:-:S02]  /*5aa0*/  PRMT R21, R5, 0x7772, RZ ;  /* 0x0000777205157816 */ /* 0x002fc400000000ff */
[----:B---3--:R-:W-:Y:S02]  /*5ab0*/  PRMT R23, R9, 0x7773, RZ ;  /* 0x0000777309177816 */ /* 0x008fe400000000ff */
[----:B------:R-:W-:Y:S01]  /*5ac0*/  LEA.HI.X.SX32 R9, R4, R17, 0x1, P6 ;  /* 0x0000001104097211 */ /* 0x000fe200030f0eff */
[----:B------:R0:W-:Y:S01]  /*5ad0*/  @P5 STG.E.U8 desc[UR12][R12.64], R21 ;  /* 0x000000150c005986 */ /* 0x0001e2000c10110c */
[C---:B------:R-:W-:Y:S02]  /*5ae0*/  IADD3 R4, P6, R16.reuse, R3, RZ ;  /* 0x0000000310047210 */ /* 0x040fe40007fde0ff */
[----:B------:R-:W-:Y:S01]  /*5af0*/  ISETP.LT.AND P5, PT, R35, UR6, !P0 ;  /* 0x0000000623007c0c */ /* 0x000fe2000c7a1270 */
[----:B------:R-:W-:Y:S01]  /*5b00*/  ULDC UR6, c[0x0][0x22c] ;  /* 0x00008b0000067ab9 */ /* 0x000fe20000000800 */
[----:B------:R-:W-:Y:S01]  /*5b10*/  PRMT R35, R5, 0x7773, RZ ;  /* 0x0000777305237816 */ /* 0x000fe200000000ff */
[----:B------:R1:W-:Y:S01]  /*5b20*/  @P3 STG.E.U8 desc[UR12][R14.64], R23 ;  /* 0x000000170e003986 */ /* 0x0003e2000c10110c */
[----:B------:R-:W-:Y:S01]  /*5b30*/  LEA.HI.X.SX32 R5, R16, R17, 0x1, P6 ;  /* 0x0000001110057211 */ /* 0x000fe200030f0eff */
[----:B------:R-:W-:Y:S01]  /*5b40*/  IMAD R16, R18, 0x4, R16 ;  /* 0x0000000412107824 */ /* 0x000fe200078e0210 */
[----:B------:R-:W-:Y:S01]  /*5b50*/  ISETP.LT.AND P3, PT, R34, UR5, !P0 ;  /* 0x0000000522007c0c */ /* 0x000fe2000c761270 */
[----:B------:R2:W-:Y:S01]  /*5b60*/  @P2 STG.E.U8 desc[UR12][R8.64], R35 ;  /* 0x0000002308002986 */ /* 0x0005e2000c10110c */
[----:B------:R-:W-:Y:S01]  /*5b70*/  ULDC UR5, c[0x0][0x22c] ;  /* 0x00008b0000057ab9 */ /* 0x000fe20000000800 */
[----:B0-----:R-:W-:-:S02]  /*5b80*/  PRMT R21, R10, 0x7770, RZ ;  /* 0x000077700a157816 */ /* 0x001fc400000000ff */
[----:B------:R-:W-:Y:S02]  /*5b90*/  IADD3 R12, P6, R16, R3, RZ ;  /* 0x00000003100c7210 */ /* 0x000fe40007fde0ff */
[----:B------:R-:W-:Y:S01]  /*5ba0*/  ISETP.LT.AND P2, PT, R33, UR5, !P0 ;  /* 0x0000000521007c0c */ /* 0x000fe2000c741270 */
[----:B------:R0:W-:Y:S01]  /*5bb0*/  @P1 STG.E.U8 desc[UR12][R4.64], R21 ;  /* 0x0000001504001986 */ /* 0x0001e2000c10110c */
[----:B-1----:R-:W-:Y:S01]  /*5bc0*/  IMAD R14, R18, 0x4, R16 ;  /* 0x00000004120e7824 */ /* 0x002fe200078e0210 */
[----:B------:R-:W-:Y:S01]  /*5bd0*/  LEA.HI.X.SX32 R13, R16, R17, 0x1, P6 ;  /* 0x00000011100d7211 */ /* 0x000fe200030f0eff */
[----:B------:R-:W-:Y:S01]  /*5be0*/  VIADD R15, R0, 0x4c ;  /* 0x0000004c000f7836 */ /* 0x000fe20000000000 */
[----:B------:R-:W-:Y:S01]  /*5bf0*/  ULDC UR5, c[0x0][0x22c] ;  /* 0x00008b0000057ab9 */ /* 0x000fe20000000800 */
[----:B------:R-:W-:Y:S01]  /*5c00*/  IMAD R20, R18, 0x8, R14 ;  /* 0x0000000812147824 */ /* 0x000fe200078e020e */
[C---:B--2---:R-:W-:Y:S01]  /*5c10*/  IADD3 R8, P6, R14.reuse, R3, RZ ;  /* 0x000000030e087210 */ /* 0x044fe20007fde0ff */
[C---:B------:R-:W-:Y:S01]  /*5c20*/  IMAD R16, R15.reuse, R18, RZ ;  /* 0x000000120f107224 */ /* 0x040fe200078e02ff */
[----:B------:R-:W-:Y:S01]  /*5c30*/  ISETP.LT.AND P1, PT, R15, UR5, !P0 ;  /* 0x000000050f007c0c */ /* 0x000fe2000c721270 */
[----:B------:R-:W-:Y:S01]  /*5c40*/  ULDC UR5, c[0x0][0x22c] ;  /* 0x00008b0000057ab9 */ /* 0x000fe20000000800 */
[----:B------:R-:W-:-:S02]  /*5c50*/  LEA.HI.X.SX32 R9, R14, R17, 0x1, P6 ;  /* 0x000000110e097211 */ /* 0x000fc400030f0eff */
[----:B0-----:R-:W-:Y:S02]  /*5c60*/  IADD3 R4, P6, R16, R3, RZ ;  /* 0x0000000310047210 */ /* 0x001fe40007fde0ff */
[----:B------:R-:W-:Y:S02]  /*5c70*/  PRMT R33, R6, 0x7770, RZ ;  /* 0x0000777006217816 */ /* 0x000fe400000000ff */
[----:B------:R-:W-:Y:S02]  /*5c80*/  LEA.HI.X.SX32 R5, R16, R17, 0x1, P6 ;  /* 0x0000001110057211 */ /* 0x000fe400030f0eff */
[----:B------:R-:W-:Y:S01]  /*5c90*/  IADD3 R14, P6, R20, R3, RZ ;  /* 0x00000003140e7210 */ /* 0x000fe20007fde0ff */
[----:B------:R0:W-:Y:S01]  /*5ca0*/  @P4 STG.E.U8 desc[UR12][R12.64], R33 ;  /* 0x000000210c004986 */ /* 0x0001e2000c10110c */
[----:B------:R-:W-:Y:S02]  /*5cb0*/  PRMT R23, R10, 0x7771, RZ ;  /* 0x000077710a177816 */ /* 0x000fe400000000ff */
[----:B------:R-:W-:Y:S01]  /*5cc0*/  LEA.HI.X.SX32 R15, R20, R17, 0x1, P6 ;  /* 0x00000011140f7211 */ /* 0x000fe200030f0eff */
[----:B------:R-:W-:Y:S01]  /*5cd0*/  IMAD R20, R18, 0x4, R20 ;  /* 0x0000000412147824 */ /* 0x000fe200078e0214 */
[----:B------:R-:W-:Y:S01]  /*5ce0*/  PRMT R21, R10, 0x7772, RZ ;  /* 0x000077720a157816 */ /* 0x000fe200000000ff */
[----:B------:R1:W-:Y:S01]  /*5cf0*/  @P5 STG.E.U8 desc[UR12][R8.64], R23 ;  /* 0x0000001708005986 */ /* 0x0003e2000c10110c */
[----:B------:R-:W-:Y:S01]  /*5d00*/  ISETP.LT.AND P5, PT, R31, UR5, !P0 ;  /* 0x000000051f007c0c */ /* 0x000fe2000c7a1270 */
[----:B------:R-:W-:Y:S01]  /*5d10*/  IMAD R16, R18, 0x4, R20 ;  /* 0x0000000412107824 */ /* 0x000fe200078e0214 */
[----:B------:R-:W-:Y:S01]  /*5d20*/  PRMT R31, R6, 0x7771, RZ ;  /* 0x00007771061f7816 */ /* 0x000fe200000000ff */
[----:B------:R-:W-:Y:S01]  /*5d30*/  ULDC UR5, c[0x0][0x22c] ;  /* 0x00008b0000057ab9 */ /* 0x000fe20000000800 */
[----:B------:R-:W-:Y:S01]  /*5d40*/  ISETP.LT.AND P4, PT, R32, UR6, !P0 ;  /* 0x0000000620007c0c */ /* 0x000fe2000c781270 */
[----:B0-----:R-:W-:Y:S01]  /*5d50*/  VIADD R13, R0, 0x5c ;  /* 0x0000005c000d7836 */ /* 0x001fe20000000000 */
[----:B------:R-:W-:Y:S01]  /*5d60*/  ULDC UR6, c[0x0][0x22c] ;  /* 0x00008b0000067ab9 */ /* 0x000fe20000000800 */
[----:B------:R0:W-:Y:S01]  /*5d70*/  @P1 STG.E.U8 desc[UR12][R4.64], R31 ;  /* 0x0000001f04001986 */ /* 0x0001e2000c10110c */
[----:B------:R-:W-:Y:S01]  /*5d80*/  ISETP.LT.AND P1, PT, R30, UR5, !P0 ;  /* 0x000000051e007c0c */ /* 0x000fe2000c721270 */
[----:B------:R-:W-:Y:S01]  /*5d90*/  ULDC UR5, c[0x0][0x22c] ;  /* 0x00008b0000057ab9 */ /* 0x000fe20000000800 */
[C---:B-1----:R-:W-:Y:S01]  /*5da0*/  IADD3 R8, P6, R20.reuse, R3, RZ ;  /* 0x0000000314087210 */ /* 0x042fe20007fde0ff */
[----:B------:R1:W-:Y:S01]  /*5db0*/  @P3 STG.E.U8 desc[UR12][R14.64], R21 ;  /* 0x000000150e003986 */ /* 0x0003e2000c10110c */
[C---:B------:R-:W-:Y:S01]  /*5dc0*/  ISETP.LT.AND P3, PT, R13.reuse, UR5, !P0 ;  /* 0x000000050d007c0c */ /* 0x040fe2000c761270 */
[----:B------:R-:W-:Y:S01]  /*5dd0*/  ULDC UR5, c[0x0][0x22c] ;  /* 0x00008b0000057ab9 */ /* 0x000fe20000000800 */
[----:B------:R-:W-:Y:S01]  /*5de0*/  LEA.HI.X.SX32 R9, R20, R17, 0x1, P6 ;  /* 0x0000001114097211 */ /* 0x000fe200030f0eff */
[----:B------:R-:W-:Y:S01]  /*5df0*/  IMAD R20, R13, R18, RZ ;  /* 0x000000120d147224 */ /* 0x000fe200078e02ff */
[----:B------:R-:W-:-:S02]  /*5e00*/  PRMT R23, R10, 0x7773, RZ ;  /* 0x000077730a177816 */ /* 0x000fc400000000ff */
[----:B0-----:R-:W-:Y:S02]  /*5e10*/  IADD3 R4, P6, R16, R3, RZ ;  /* 0x0000000310047210 */ /* 0x001fe40007fde0ff */
[----:B------:R-:W-:Y:S02]  /*5e20*/  PRMT R31, R6, 0x7772, RZ ;  /* 0x00007772061f7816 */ /* 0x000fe400000000ff */
[----:B------:R-:W-:Y:S01]  /*5e30*/  LEA.HI.X.SX32 R5, R16, R17, 0x1, P6 ;  /* 0x0000001110057211 */ /* 0x000fe200030f0eff */
[----:B------:R-:W-:Y:S01]  /*5e40*/  IMAD R16, R18, 0x8, R16 ;  /* 0x0000000812107824 */ /* 0x000fe200078e0210 */
[C---:B------:R-:W-:Y:S01]  /*5e50*/  IADD3 R12, P6, R20.reuse, R3, RZ ;  /* 0x00000003140c7210 */ /* 0x040fe20007fde0ff */
[----:B------:R0:W-:Y:S01]  /*5e60*/  @P2 STG.E.U8 desc[UR12][R8.64], R31 ;  /* 0x0000001f08002986 */ /* 0x0001e2000c10110c */
[----:B------:R-:W-:Y:S01]  /*5e70*/  ISETP.LT.AND P2, PT, R29, UR6, !P0 ;  /* 0x000000061d007c0c */ /* 0x000fe2000c741270 */
[----:B------:R-:W-:Y:S01]  /*5e80*/  ULDC UR6, c[0x0][0x22c] ;  /* 0x00008b0000067ab9 */ /* 0x000fe20000000800 */
[----:B------:R-:W-:Y:S01]  /*5e90*/  LEA.HI.X.SX32 R13, R20, R17, 0x1, P6 ;  /* 0x00000011140d7211 */ /* 0x000fe200030f0eff */
[----:B------:R2:W-:Y:S01]  /*5ea0*/  @P4 STG.E.U8 desc[UR12][R4.64], R23 ;  /* 0x0000001704004986 */ /* 0x0005e2000c10110c */
[----:B-1----:R-:W-:-:S02]  /*5eb0*/  IADD3 R14, P6, R16, R3, RZ ;  /* 0x00000003100e7210 */ /* 0x002fc40007fde0ff */
[----:B------:R-:W-:Y:S02]  /*5ec0*/  PRMT R29, R6, 0x7773, RZ ;  /* 0x00007773061d7816 */ /* 0x000fe400000000ff */
[----:B------:R-:W-:Y:S01]  /*5ed0*/  LEA.HI.X.SX32 R15, R16, R17, 0x1, P6 ;  /* 0x00000011100f7211 */ /* 0x000fe200030f0eff */
[----:B------:R-:W-:Y:S01]  /*5ee0*/  IMAD R16, R18, 0x4, R16 ;  /* 0x0000000412107824 */ /* 0x000fe200078e0210 */
[----:B------:R-:W-:Y:S01]  /*5ef0*/  ISETP.LT.AND P4, PT, R28, UR5, !P0 ;  /* 0x000000051c007c0c */ /* 0x000fe2000c781270 */
[----:B0-----:R-:W-:Y:S01]  /*5f00*/  VIADD R9, R0, 0x6c ;  /* 0x0000006c00097836 */ /* 0x001fe20000000000 */
[----:B------:R-:W-:Y:S01]  /*5f10*/  PRMT R21, R11, 0x7770, RZ ;  /* 0x000077700b157816 */ /* 0x000fe200000000ff */
[----:B------:R-:W-:Y:S01]  /*5f20*/  IMAD R6, R18, 0x4, R16 ;  /* 0x0000000412067824 */ /* 0x000fe200078e0210 */
[----:B------:R-:W-:Y:S01]  /*5f30*/  ULDC UR5, c[0x0][0x22c] ;  /* 0x00008b0000057ab9 */ /* 0x000fe20000000800 */
[C---:B--2---:R-:W-:Y:S01]  /*5f40*/  IADD3 R4, P6, R16.reuse, R3, RZ ;  /* 0x0000000310047210 */ /* 0x044fe20007fde0ff */
[----:B------:R0:W-:Y:S01]  /*5f50*/  @P3 STG.E.U8 desc[UR12][R12.64], R29 ;  /* 0x0000001d0c003986 */ /* 0x0001e2000c10110c */
[----:B------:R-:W-:Y:S01]  /*5f60*/  ISETP.LT.AND P3, PT, R27, UR5, !P0 ;  /* 0x000000051b007c0c */ /* 0x000fe2000c761270 */
[C---:B------:R-:W-:Y:S01]  /*5f70*/  IMAD R10, R9.reuse, R18, RZ ;  /* 0x00000012090a7224 */ /* 0x040fe200078e02ff */
[----:B------:R-:W-:Y:S01]  /*5f80*/  LEA.HI.X.SX32 R5, R16, R17, 0x1, P6 ;  /* 0x0000001110057211 */ /* 0x000fe200030f0eff */
[----:B------:R-:W-:Y:S01]  /*5f90*/  ULDC UR5, c[0x0][0x22c] ;  /* 0x00008b0000057ab9 */ /* 0x000fe20000000800 */
[C---:B------:R-:W-:Y:S01]  /*5fa0*/  IADD3 R8, P6, R6.reuse, R3, RZ ;  /* 0x0000000306087210 */ /* 0x040fe20007fde0ff */
[----:B------:R1:W-:Y:S01]  /*5fb0*/  @P5 STG.E.U8 desc[UR12][R14.64], R21 ;  /* 0x000000150e005986 */ /* 0x0003e2000c10110c */
[----:B------:R-:W-:Y:S01]  /*5fc0*/  ISETP.LT.AND P5, PT, R9, UR5, !P0 ;  /* 0x0000000509007c0c */ /* 0x000fe2000c7a1270 */
[----:B------:R-:W-:Y:S01]  /*5fd0*/  ULDC UR5, c[0x0][0x22c] ;  /* 0x00008b0000057ab9 */ /* 0x000fe20000000800 */
[----:B------:R-:W-:Y:S01]  /*5fe0*/  LEA.HI.X.SX32 R9, R6, R17, 0x1, P6 ;  /* 0x0000001106097211 */ /* 0x000fe200030f0eff */
[----:B------:R-:W-:Y:S01]  /*5ff0*/  IMAD R6, R18, 0x8, R6 ;  /* 0x0000000812067824 */ /* 0x000fe200078e0206 */
[----:B------:R-:W-:Y:S01]  /*6000*/  IADD3 R20, P6, R10, R3, RZ ;  /* 0x000000030a147210 */ /* 0x000fe20007fde0ff */
[----:B------:R-:W2:Y:S01]  /*6010*/  LDS.128 R12, [R38+UR4+0x800] ;  /* 0x00080004260c7984 */ /* 0x000ea20008000c00 */
[----:B------:R-:W-:-:S02]  /*6020*/  PRMT R31, R7, 0x7770, RZ ;  /* 0x00007770071f7816 */ /* 0x000fc400000000ff */
[----:B------:R-:W-:Y:S02]  /*6030*/  PRMT R27, R11, 0x7771, RZ ;  /* 0x000077710b1b7816 */ /* 0x000fe400000000ff */
[----:B0-----:R-:W-:Y:S01]  /*6040*/  PRMT R29, R7, 0x7771, RZ ;  /* 0x00007771071d7816 */ /* 0x001fe200000000ff */
[----:B------:R-:W-:Y:S01]  /*6050*/  @P1 STG.E.U8 desc[UR12][R4.64], R31 ;  /* 0x0000001f04001986 */ /* 0x000fe2000c10110c */
[----:B-1----:R-:W-:Y:S02]  /*6060*/  LEA.HI.X.SX32 R21, R10, R17, 0x1, P6 ;  /* 0x000000110a157211 */ /* 0x002fe400030f0eff */
[C---:B------:R-:W-:Y:S01]  /*6070*/  IADD3 R22, P6, R6.reuse, R3, RZ ;  /* 0x0000000306167210 */ /* 0x040fe20007fde0ff */
[----:B------:R0:W-:Y:S01]  /*6080*/  @P2 STG.E.U8 desc[UR12][R8.64], R27 ;  /* 0x0000001b08002986 */ /* 0x0001e2000c10110c */
[----:B------:R-:W-:Y:S01]  /*6090*/  ISETP.LT.AND P2, PT, R25, UR5, !P0 ;  /* 0x0000000519007c0c */ /* 0x000fe2000c741270 */
[----:B------:R-:W-:Y:S01]  /*60a0*/  ULDC UR5, c[0x0][0x22c] ;  /* 0x00008b0000057ab9 */ /* 0x000fe20000000800 */
[----:B------:R-:W-:Y:S01]  /*60b0*/  LEA.HI.X.SX32 R23, R6, R17, 0x1, P6 ;  /* 0x0000001106177211 */ /* 0x000fe200030f0eff */
[----:B------:R-:W-:Y:S01]  /*60c0*/  IMAD R6, R18, 0x4, R6 ;  /* 0x0000000412067824 */ /* 0x000fe200078e0206 */
[----:B------:R1:W-:Y:S01]  /*60d0*/  @P5 STG.E.U8 desc[UR12][R20.64], R29 ;  /* 0x0000001d14005986 */ /* 0x0003e2000c10110c */
[----:B------:R-:W-:-:S02]  /*60e0*/  PRMT R25, R11, 0x7773, RZ ;  /* 0x000077730b197816 */ /* 0x000fc400000000ff */
[----:B------:R-:W-:Y:S01]  /*60f0*/  IMAD R16, R18, 0x4, R6 ;  /* 0x0000000412107824 */ /* 0x000fe200078e0206 */
[----:B------:R-:W-:Y:S01]  /*6100*/  ISETP.LT.AND P5, PT, R24, UR5, !P0 ;  /* 0x0000000518007c0c */ /* 0x000fe2000c7a1270 */
[----:B------:R-:W-:Y:S01]  /*6110*/  ULDC UR5, c[0x0][0x22c] ;  /* 0x00008b0000057ab9 */ /* 0x000fe20000000800 */
[----:B------:R-:W-:Y:S02]  /*6120*/  ISETP.LT.AND P1, PT, R26, UR6, !P0 ;  /* 0x000000061a007c0c */ /* 0x000fe4000c721270 */
[----:B0-----:R-:W-:Y:S02]  /*6130*/  PRMT R27, R11, 0x7772, RZ ;  /* 0x000077720b1b7816 */ /* 0x001fe400000000ff */
[----:B------:R-:W0:Y:S01]  /*6140*/  LDS.128 R8, [R40+UR4+0x800] ;  /* 0x0008000428087984 */ /* 0x000e220008000c00 */
[C---:B------:R-:W-:Y:S01]  /*6150*/  PRMT R31, R7.reuse, 0x7772, RZ ;  /* 0x00007772071f7816 */ /* 0x040fe200000000ff */
[----:B-1----:R-:W-:Y:S01]  /*6160*/  VIADD R21, R0, 0x7c ;  /* 0x0000007c00157836 */ /* 0x002fe20000000000 */
[-C--:B------:R-:W-:Y:S01]  /*6170*/  IADD3 R20, P6, R16, R3.reuse, RZ ;  /* 0x0000000310147210 */ /* 0x080fe20007fde0ff */
[----:B------:R1:W-:Y:S01]  /*6180*/  @P4 STG.E.U8 desc[UR12][R22.64], R27 ;  /* 0x0000001b16004986 */ /* 0x0003e2000c10110c */
[----:B------:R-:W-:Y:S01]  /*6190*/  IADD3 R4, P4, R6, R3, RZ ;  /* 0x0000000306047210 */ /* 0x000fe20007f9e0ff */
[----:B------:R-:W-:Y:S01]  /*61a0*/  ULDC UR4, c[0x0][0x22c] ;  /* 0x00008b0000047ab9 */ /* 0x000fe20000000800 */
[----:B------:R-:W-:-:S02]  /*61b0*/  PRMT R29, R7, 0x7773, RZ ;  /* 0x00007773071d7816 */ /* 0x000fc400000000ff */
[-C--:B------:R-:W-:Y:S01]  /*61c0*/  LEA.HI.X.SX32 R5, R6, R17.reuse, 0x1, P4 ;  /* 0x0000001106057211 */ /* 0x080fe200020f0eff */
[C---:B------:R-:W-:Y:S01]  /*61d0*/  IMAD R6, R21.reuse, R18, RZ ;  /* 0x0000001215067224 */ /* 0x040fe200078e02ff */
[----:B------:R-:W-:Y:S01]  /*61e0*/  ISETP.LT.AND P4, PT, R21, UR5, !P0 ;  /* 0x0000000515007c0c */ /* 0x000fe2000c781270 */
[----:B------:R-:W-:Y:S01]  /*61f0*/  ULDC UR5, c[0x0][0x22c] ;  /* 0x00008b0000057ab9 */ /* 0x000fe20000000800 */
[----:B------:R-:W-:Y:S01]  /*6200*/  LEA.HI.X.SX32 R21, R16, R17, 0x1, P6 ;  /* 0x0000001110157211 */ /* 0x000fe200030f0eff */
[----:B------:R-:W-:Y:S01]  /*6210*/  IMAD R16, R18, 0x8, R16 ;  /* 0x0000000812107824 */ /* 0x000fe200078e0210 */
[----:B------:R3:W-:Y:S01]  /*6220*/  @P3 STG.E.U8 desc[UR12][R4.64], R31 ;  /* 0x0000001f04003986 */ /* 0x0007e2000c10110c */
[----:B-1----:R-:W-:Y:S02]  /*6230*/  IADD3 R22, P6, R6, R3, RZ ;  /* 0x0000000306167210 */ /* 0x002fe40007fde0ff */
[----:B------:R-:W-:Y:S01]  /*6240*/  ISETP.LT.AND P3, PT, R19, UR4, !P0 ;  /* 0x0000000413007c0c */ /* 0x000fe2000c761270 */
[----:B------:R-:W-:Y:S01]  /*6250*/  VIADD R19, R0, 0x8c ;  /* 0x0000008c00137836 */ /* 0x000fe20000000000 */
[----:B------:R-:W-:Y:S01]  /*6260*/  LEA.HI.X.SX32 R23, R6, R17, 0x1, P6 ;  /* 0x0000001106177211 */ /* 0x000fe200030f0eff */
[----:B------:R1:W-:Y:S01]  /*6270*/  @P1 STG.E.U8 desc[UR12][R20.64], R25 ;  /* 0x0000001914001986 */ /* 0x0003e2000c10110c */
[----:B------:R-:W-:Y:S01]  /*6280*/  IADD3 R6, P6, R16, R3, RZ ;  /* 0x0000000310067210 */ /* 0x000fe20007fde0ff */
[----:B------:R-:W-:Y:S01]  /*6290*/  ULDC UR4, c[0x0][0x22c] ;  /* 0x00008b0000047ab9 */ /* 0x000fe20000000800 */
[----:B--2---:R-:W-:Y:S01]  /*62a0*/  PRMT R27, R12, 0x7770, RZ ;  /* 0x000077700c1b7816 */ /* 0x004fe200000000ff */
[----:B------:R-:W-:Y:S01]  /*62b0*/  @P4 STG.E.U8 desc[UR12][R22.64], R29 ;  /* 0x0000001d16004986 */ /* 0x000fe2000c10110c */
[----:B------:R-:W-:Y:S01]  /*62c0*/  LEA.HI.X.SX32 R7, R16, R17, 0x1, P6 ;  /* 0x0000001110077211 */ /* 0x000fe200030f0eff */
[----:B------:R-:W-:Y:S01]  /*62d0*/  IMAD R16, R18, 0x4, R16 ;  /* 0x0000000412107824 */ /* 0x000fe200078e0210 */
[----:B------:R-:W-:Y:S01]  /*62e0*/  ISETP.LT.AND P1, PT, R63, UR4, !P0 ;  /* 0x000000043f007c0c */ /* 0x000fe2000c721270 */
[----:B------:R-:W-:-:S02]  /*62f0*/  ULDC UR4, c[0x0][0x22c] ;  /* 0x00008b0000047ab9 */ /* 0x000fc40000000800 */
[----:B------:R-:W-:Y:S01]  /*6300*/  IMAD R24, R18, 0x4, R16 ;  /* 0x0000000412187824 */ /* 0x000fe200078e0210 */
[----:B---3--:R-:W-:Y:S01]  /*6310*/  IADD3 R4, P6, R16, R3, RZ ;  /* 0x0000000310047210 */ /* 0x008fe20007fde0ff */
[----:B------:R2:W-:Y:S01]  /*6320*/  @P2 STG.E.U8 desc[UR12][R6.64], R27 ;  /* 0x0000001b06002986 */ /* 0x0005e2000c10110c */
[----:B------:R-:W-:Y:S01]  /*6330*/  ISETP.LT.AND P4, PT, R62, UR4, !P0 ;  /* 0x000000043e007c0c */ /* 0x000fe2000c781270 */
[----:B------:R-:W-:Y:S01]  /*6340*/  ULDC UR4, c[0x0][0x22c] ;  /* 0x00008b0000047ab9 */ /* 0x000fe20000000800 */
[----:B------:R-:W-:Y:S01]  /*6350*/  LEA.HI.X.SX32 R5, R16, R17, 0x1, P6 ;  /* 0x0000001110057211 */ /* 0x000fe200030f0eff */
[C---:B------:R-:W-:Y:S01]  /*6360*/  IMAD R16, R19.reuse, R18, RZ ;  /* 0x0000001213107224 */ /* 0x040fe200078e02ff */
[C---:B-1----:R-:W-:Y:S02]  /*6370*/  IADD3 R20, P6, R24.reuse, R3, RZ ;  /* 0x0000000318147210 */ /* 0x042fe40007fde0ff */
[----:B------:R-:W-:Y:S01]  /*6380*/  ISETP.LT.AND P2, PT, R19, UR4, !P0 ;  /* 0x0000000413007c0c */ /* 0x000fe2000c741270 */
[----:B------:R-:W-:Y:S01]  /*6390*/  ULDC UR4, c[0x0][0x22c] ;  /* 0x00008b0000047ab9 */ /* 0x000fe20000000800 */
[----:B------:R-:W-:Y:S01]  /*63a0*/  LEA.HI.X.SX32 R21, R24, R17, 0x1, P6 ;  /* 0x0000001118157211 */ /* 0x000fe200030f0eff */
[----:B------:R-:W-:Y:S01]  /*63b0*/  IMAD R24, R18, 0x8, R24 ;  /* 0x0000000812187824 */ /* 0x000fe200078e0218 */
[----:B0-----:R-:W-:-:S02]  /*63c0*/  PRMT R25, R8, 0x7770, RZ ;  /* 0x0000777008197816 */ /* 0x001fc400000000ff */
[----:B--2---:R-:W-:Y:S02]  /*63d0*/  IADD3 R6, P6, R16, R3, RZ ;  /* 0x0000000310067210 */ /* 0x004fe40007fde0ff */
[----:B------:R-:W-:Y:S01]  /*63e0*/  PRMT R19, R12, 0x7771, RZ ;  /* 0x000077710c137816 */ /* 0x000fe200000000ff */
[----:B------:R0:W-:Y:S01]  /*63f0*/  @P5 STG.E.U8 desc[UR12][R4.64], R25 ;  /* 0x0000001904005986 */ /* 0x0001e2000c10110c */
[----:B------:R-:W-:Y:S02]  /*6400*/  LEA.HI.X.SX32 R7, R16, R17, 0x1, P6 ;  /* 0x0000001110077211 */ /* 0x000fe400030f0eff */
[----:B------:R-:W-:Y:S01]  /*6410*/  IADD3 R22, P6, R24, R3, RZ ;  /* 0x0000000318167210 */ /* 0x000fe20007fde0ff */
[----:B------:R1:W-:Y:S01]  /*6420*/  @P3 STG.E.U8 desc[UR12][R20.64], R19 ;  /* 0x0000001314003986 */ /* 0x0003e2000c10110c */
[----:B------:R-:W-:Y:S02]  /*6430*/  PRMT R27, R8, 0x7771, RZ ;  /* 0x00007771081b7816 */ /* 0x000fe400000000ff */
[----:B------:R-:W-:Y:S01]  /*6440*/  LEA.HI.X.SX32 R23, R24, R17, 0x1, P6 ;  /* 0x0000001118177211 */ /* 0x000fe200030f0eff */
[----:B------:R-:W-:Y:S01]  /*6450*/  IMAD R24, R18, 0x4, R24 ;  /* 0x0000000412187824 */ /* 0x000fe200078e0218 */
[----:B------:R-:W-:Y:S01]  /*6460*/  ISETP.LT.AND P3, PT, R60, UR4, !P0 ;  /* 0x000000043c007c0c */ /* 0x000fe2000c761270 */
[----:B------:R2:W-:Y:S01]  /*6470*/  @P2 STG.E.U8 desc[UR12][R6.64], R27 ;  /* 0x0000001b06002986 */ /* 0x0005e2000c10110c */
[----:B------:R-:W-:Y:S01]  /*6480*/  ULDC UR4, c[0x0][0x22c] ;  /* 0x00008b0000047ab9 */ /* 0x000fe20000000800 */
[----:B------:R-:W-:Y:S01]  /*6490*/  IMAD R16, R18, 0x4, R24 ;  /* 0x0000000412107824 */ /* 0x000fe200078e0218 */
[----:B0-----:R-:W-:-:S02]  /*64a0*/  IADD3 R4, P6, R24, R3, RZ ;  /* 0x0000000318047210 */ /* 0x001fc40007fde0ff */
[----:B------:R-:W-:Y:S01]  /*64b0*/  PRMT R25, R12, 0x7772, RZ ;  /* 0x000077720c197816 */ /* 0x000fe200000000ff */
[----:B-1----:R-:W-:Y:S01]  /*64c0*/  VIADD R19, R0, 0x9c ;  /* 0x0000009c00137836 */ /* 0x002fe20000000000 */
[----:B------:R-:W-:Y:S02]  /*64d0*/  LEA.HI.X.SX32 R5, R24, R17, 0x1, P6 ;  /* 0x0000001118057211 */ /* 0x000fe400030f0eff */
[----:B------:R-:W-:Y:S01]  /*64e0*/  ISETP.LT.AND P5, PT, R61, UR5, !P0 ;  /* 0x000000053d007c0c */ /* 0x000fe2000c7a1270 */
[----:B------:R-:W-:Y:S01]  /*64f0*/  IMAD R24, R19, R18, RZ ;  /* 0x0000001213187224 */ /* 0x000fe200078e02ff */
[----:B------:R-:W-:Y:S01]  /*6500*/  ISETP.LT.AND P2, PT, R59, UR4, !P0 ;  /* 0x000000043b007c0c */ /* 0x000fe2000c741270 */
[----:B------:R0:W-:Y:S01]  /*6510*/  @P1 STG.E.U8 desc[UR12][R22.64], R25 ;  /* 0x0000001916001986 */ /* 0x0001e2000c10110c */
[----:B--2---:R-:W-:Y:S01]  /*6520*/  IADD3 R6, P6, R16, R3, RZ ;  /* 0x0000000310067210 */ /* 0x004fe20007fde0ff */
[----:B------:R-:W-:Y:S01]  /*6530*/  ULDC UR4, c[0x0][0x22c] ;  /* 0x00008b0000047ab9 */ /* 0x000fe20000000800 */
[----:B------:R-:W-:Y:S01]  /*6540*/  PRMT R29, R8, 0x7772, RZ ;  /* 0x00007772081d7816 */ /* 0x000fe200000000ff */
[----:B------:R-:W-:Y:S01]  /*6550*/  ULDC UR5, c[0x0][0x22c] ;  /* 0x00008b0000057ab9 */ /* 0x000fe20000000800 */
[----:B------:R-:W-:Y:S01]  /*6560*/  LEA.HI.X.SX32 R7, R16, R17, 0x1, P6 ;  /* 0x0000001110077211 */ /* 0x000fe200030f0eff */
[----:B------:R-:W-:Y:S01]  /*6570*/  IMAD R16, R18, 0x8, R16 ;  /* 0x0000000812107824 */ /* 0x000fe200078e0210 */
[C---:B------:R-:W-:Y:S01]  /*6580*/  IADD3 R20, P6, R24.reuse, R3, RZ ;  /* 0x0000000318147210 */ /* 0x040fe20007fde0ff */
[----:B------:R1:W-:Y:S01]  /*6590*/  @P4 STG.E.U8 desc[UR12][R4.64], R29 ;  /* 0x0000001d04004986 */ /* 0x0003e2000c10110c */
[----:B------:R-:W-:Y:S01]  /*65a0*/  ISETP.LT.AND P1, PT, R19, UR4, !P0 ;  /* 0x0000000413007c0c */ /* 0x000fe2000c721270 */
[----:B------:R-:W-:Y:S01]  /*65b0*/  ULDC UR4, c[0x0][0x22c] ;  /* 0x00008b0000047ab9 */ /* 0x000fe20000000800 */
[----:B------:R-:W-:-:S02]  /*65c0*/  LEA.HI.X.SX32 R21, R24, R17, 0x1, P6 ;  /* 0x0000001118157211 */ /* 0x000fc400030f0eff */
[----:B0-----:R-:W-:Y:S02]  /*65d0*/  IADD3 R22, P6, R16, R3, RZ ;  /* 0x0000000310167210 */ /* 0x001fe40007fde0ff */
[----:B------:R-:W-:Y:S02]  /*65e0*/  PRMT R25, R12, 0x7773, RZ ;  /* 0x000077730c197816 */ /* 0x000fe400000000ff */
[----:B------:R-:W-:Y:S01]  /*65f0*/  LEA.HI.X.SX32 R23, R16, R17, 0x1, P6 ;  /* 0x0000001110177211 */ /* 0x000fe200030f0eff */
[----:B------:R-:W-:Y:S01]  /*6600*/  IMAD R16, R18, 0x4, R16 ;  /* 0x0000000412107824 */ /* 0x000fe200078e0210 */
[----:B------:R-:W-:Y:S01]  /*6610*/  PRMT R27, R8, 0x7773, RZ ;  /* 0x00007773081b7816 */ /* 0x000fe200000000ff */
[----:B------:R0:W-:Y:S01]  /*6620*/  @P5 STG.E.U8 desc[UR12][R6.64], R25 ;  /* 0x0000001906005986 */ /* 0x0001e2000c10110c */
[----:B------:R-:W-:Y:S01]  /*6630*/  ISETP.LT.AND P5, PT, R57, UR4, !P0 ;  /* 0x0000000439007c0c */ /* 0x000fe2000c7a1270 */
[----:B------:R-:W-:Y:S01]  /*6640*/  IMAD R8, R18, 0x4, R16 ;  /* 0x0000000412087824 */ /* 0x000fe200078e0210 */
[C---:B-1----:R-:W-:Y:S01]  /*6650*/  IADD3 R4, P6, R16.reuse, R3, RZ ;  /* 0x0000000310047210 */ /* 0x042fe20007fde0ff */
[----:B------:R-:W-:Y:S01]  /*6660*/  ULDC UR4, c[0x0][0x22c] ;  /* 0x00008b0000047ab9 */ /* 0x000fe20000000800 */
[----:B------:R-:W-:Y:S01]  /*6670*/  PRMT R19, R13, 0x7770, RZ ;  /* 0x000077700d137816 */ /* 0x000fe200000000ff */
[----:B------:R1:W-:Y:S01]  /*6680*/  @P1 STG.E.U8 desc[UR12][R20.64], R27 ;  /* 0x0000001b14001986 */ /* 0x0003e2000c10110c */
[----:B------:R-:W-:-:S02]  /*6690*/  LEA.HI.X.SX32 R5, R16, R17, 0x1, P6 ;  /* 0x0000001110057211 */ /* 0x000fc400030f0eff */
[----:B------:R-:W-:Y:S01]  /*66a0*/  ISETP.LT.AND P1, PT, R56, UR4, !P0 ;  /* 0x0000000438007c0c */ /* 0x000fe2000c721270 */
[----:B------:R-:W-:Y:S01]  /*66b0*/  ULDC UR4, c[0x0][0x22c] ;  /* 0x00008b0000047ab9 */ /* 0x000fe20000000800 */
[----:B------:R2:W-:Y:S01]  /*66c0*/  @P3 STG.E.U8 desc[UR12][R22.64], R19 ;  /* 0x0000001316003986 */ /* 0x0005e2000c10110c */
[----:B0-----:R-:W-:Y:S01]  /*66d0*/  VIADD R7, R0, 0xac ;  /* 0x000000ac00077836 */ /* 0x001fe20000000000 */
[----:B------:R-:W-:Y:S02]  /*66e0*/  IADD3 R6, P6, R8, R3, RZ ;  /* 0x0000000308067210 */ /* 0x000fe40007fde0ff */
[----:B------:R-:W-:Y:S01]  /*66f0*/  ISETP.LT.AND P4, PT, R58, UR5, !P0 ;  /* 0x000000053a007c0c */ /* 0x000fe2000c781270 */
[C---:B------:R-:W-:Y:S01]  /*6700*/  IMAD R12, R7.reuse, R18, RZ ;  /* 0x00000012070c7224 */ /* 0x040fe200078e02ff */
[----:B------:R-:W-:Y:S01]  /*6710*/  ISETP.LT.AND P3, PT, R7, UR4, !P0 ;  /* 0x0000000407007c0c */ /* 0x000fe2000c761270 */
[----:B------:R-:W-:Y:S01]  /*6720*/  ULDC UR4, c[0x0][0x22c] ;  /* 0x00008b0000047ab9 */ /* 0x000fe20000000800 */
[----:B------:R-:W-:Y:S01]  /*6730*/  LEA.HI.X.SX32 R7, R8, R17, 0x1, P6 ;  /* 0x0000001108077211 */ /* 0x000fe200030f0eff */
[----:B------:R-:W-:Y:S01]  /*6740*/  IMAD R8, R18, 0x8, R8 ;  /* 0x0000000812087824 */ /* 0x000fe200078e0208 */
[----:B-1----:R-:W-:Y:S01]  /*6750*/  IADD3 R20, P6, R12, R3, RZ ;  /* 0x000000030c147210 */ /* 0x002fe20007fde0ff */
[----:B------:R-:W-:Y:S01]  /*6760*/  ULDC UR5, c[0x0][0x22c] ;  /* 0x00008b0000057ab9 */ /* 0x000fe20000000800 */
[----:B------:R-:W-:-:S02]  /*6770*/  PRMT R29, R9, 0x7770, RZ ;  /* 0x00007770091d7816 */ /* 0x000fc400000000ff */
[----:B------:R-:W-:Y:S02]  /*6780*/  LEA.HI.X.SX32 R21, R12, R17, 0x1, P6 ;  /* 0x000000110c157211 */ /* 0x000fe400030f0eff */
[C---:B--2---:R-:W-:Y:S01]  /*6790*/  IADD3 R22, P6, R8.reuse, R3, RZ ;  /* 0x0000000308167210 */ /* 0x044fe20007fde0ff */
        /* <DEDUP_REMOVED lines=10> */
[----:B------:R2:W-:Y:S01]  /*6840*/  @P3 STG.E.U8 desc[UR12][R20.64], R27 ;  /* 0x0000001b14003986 */ /* 0x0005e2000c10110c */
[----:B0-----:R-:W-:-:S02]  /*6850*/  IADD3 R4, P6, R8, R3, RZ ;  /* 0x0000000308047210 */ /* 0x001fc40007fde0ff */
[----:B------:R-:W-:Y:S01]  /*6860*/  ISETP.LT.AND P3, PT, R53, UR4, !P0 ;  /* 0x0000000435007c0c */ /* 0x000fe2000c761270 */
[----:B------:R-:W-:Y:S01]  /*6870*/  ULDC UR4, c[0x0][0x22c] ;  /* 0x00008b0000047ab9 */ /* 0x000fe20000000800 */
[----:B------:R-:W-:Y:S01]  /*6880*/  LEA.HI.X.SX32 R5, R8, R17, 0x1, P6 ;  /* 0x0000001108057211 */ /* 0x000fe200030f0eff */
[----:B------:R0:W-:Y:S01]  /*6890*/  @P5 STG.E.U8 desc[UR12][R22.64], R19 ;  /* 0x0000001316005986 */ /* 0x0001e2000c10110c */
[----:B-1----:R-:W-:Y:S01]  /*68a0*/  VIADD R7, R0, 0xbc ;  /* 0x000000bc00077836 */ /* 0x002fe20000000000 */
[C---:B------:R-:W-:Y:S02]  /*68b0*/  IADD3 R6, P6, R16.reuse, R3, RZ ;  /* 0x0000000310067210 */ /* 0x040fe40007fde0ff */
[----:B------:R-:W-:Y:S01]  /*68c0*/  ISETP.LT.AND P2, PT, R55, UR5, !P0 ;  /* 0x0000000537007c0c */ /* 0x000fe2000c741270 */
[C---:B------:R-:W-:Y:S01]  /*68d0*/  IMAD R8, R7.reuse, R18, RZ ;  /* 0x0000001207087224 */ /* 0x040fe200078e02ff */
[----:B------:R-:W-:Y:S01]  /*68e0*/  ISETP.LT.AND P5, PT, R7, UR4, !P0 ;  /* 0x0000000407007c0c */ /* 0x000fe2000c7a1270 */
[----:B------:R-:W-:Y:S01]  /*68f0*/  ULDC UR4, c[0x0][0x22c] ;  /* 0x00008b0000047ab9 */ /* 0x000fe20000000800 */
[----:B------:R-:W-:Y:S01]  /*6900*/  LEA.HI.X.SX32 R7, R16, R17, 0x1, P6 ;  /* 0x0000001110077211 */ /* 0x000fe200030f0eff */
[----:B------:R-:W-:Y:S01]  /*6910*/  IMAD R16, R18, 0x8, R16 ;  /* 0x0000000812107824 */ /* 0x000fe200078e0210 */
[----:B------:R-:W-:Y:S01]  /*6920*/  IADD3 R12, P6, R8, R3, RZ ;  /* 0x00000003080c7210 */ /* 0x000fe20007fde0ff */
[----:B------:R-:W-:Y:S01]  /*6930*/  ULDC UR5, c[0x0][0x22c] ;  /* 0x00008b0000057ab9 */ /* 0x000fe20000000800 */
[----:B--2---:R-:W-:-:S02]  /*6940*/  PRMT R21, R13, 0x7773, RZ ;  /* 0x000077730d157816 */ /* 0x004fc400000000ff */
[----:B------:R-:W-:Y:S02]  /*6950*/  LEA.HI.X.SX32 R13, R8, R17, 0x1, P6 ;  /* 0x00000011080d7211 */ /* 0x000fe400030f0eff */
[C---:B------:R-:W-:Y:S02]  /*6960*/  IADD3 R8, P6, R16.reuse, R3, RZ ;  /* 0x0000000310087210 */ /* 0x040fe40007fde0ff */
[C---:B------:R-:W-:Y:S02]  /*6970*/  PRMT R25, R9.reuse, 0x7772, RZ ;  /* 0x0000777209197816 */ /* 0x040fe400000000ff */
[----:B0-----:R-:W-:Y:S02]  /*6980*/  PRMT R23, R9, 0x7773, RZ ;  /* 0x0000777309177816 */ /* 0x001fe400000000ff */
[----:B------:R-:W-:Y:S01]  /*6990*/  LEA.HI.X.SX32 R9, R16, R17, 0x1, P6 ;  /* 0x0000001110097211 */ /* 0x000fe200030f0eff */
[----:B------:R-:W-:Y:S01]  /*69a0*/  IMAD R16, R18, 0x4, R16 ;  /* 0x0000000412107824 */ /* 0x000fe200078e0210 */
[----:B------:R0:W-:Y:S01]  /*69b0*/  @P1 STG.E.U8 desc[UR12][R4.64], R25 ;  /* 0x0000001904001986 */ /* 0x0001e2000c10110c */
[----:B------:R-:W-:-:S02]  /*69c0*/  PRMT R19, R14, 0x7770, RZ ;  /* 0x000077700e137816 */ /* 0x000fc400000000ff */
[----:B------:R-:W-:Y:S01]  /*69d0*/  IMAD R20, R18, 0x4, R16 ;  /* 0x0000000412147824 */ /* 0x000fe200078e0210 */
[----:B------:R1:W-:Y:S01]  /*69e0*/  @P2 STG.E.U8 desc[UR12][R6.64], R21 ;  /* 0x0000001506002986 */ /* 0x0003e2000c10110c */
[----:B------:R-:W-:Y:S01]  /*69f0*/  ISETP.LT.AND P2, PT, R50, UR4, !P0 ;  /* 0x0000000432007c0c */ /* 0x000fe2000c741270 */
[----:B------:R-:W-:Y:S01]  /*6a00*/  ULDC UR4, c[0x0][0x22c] ;  /* 0x00008b0000047ab9 */ /* 0x000fe20000000800 */
[----:B------:R-:W-:Y:S01]  /*6a10*/  ISETP.LT.AND P1, PT, R52, UR5, !P0 ;  /* 0x0000000534007c0c */ /* 0x000fe2000c721270 */
[----:B------:R2:W-:Y:S01]  /*6a20*/  @P5 STG.E.U8 desc[UR12][R12.64], R23 ;  /* 0x000000170c005986 */ /* 0x0005e2000c10110c */
[----:B------:R-:W-:Y:S01]  /*6a30*/  ISETP.LT.AND P5, PT, R49, UR4, !P0 ;  /* 0x0000000431007c0c */ /* 0x000fe2000c7a1270 */
[----:B------:R-:W-:Y:S01]  /*6a40*/  ULDC UR4, c[0x0][0x22c] ;  /* 0x00008b0000047ab9 */ /* 0x000fe20000000800 */
[----:B------:R-:W-:Y:S01]  /*6a50*/  ULDC UR5, c[0x0][0x22c] ;  /* 0x00008b0000057ab9 */ /* 0x000fe20000000800 */
[----:B0-----:R-:W-:Y:S01]  /*6a60*/  IADD3 R4, P6, R16, R3, RZ ;  /* 0x0000000310047210 */ /* 0x001fe20007fde0ff */
[----:B------:R0:W-:Y:S01]  /*6a70*/  @P4 STG.E.U8 desc[UR12][R8.64], R19 ;  /* 0x0000001308004986 */ /* 0x0001e2000c10110c */
[----:B------:R-:W-:Y:S01]  /*6a80*/  PRMT R25, R10, 0x7770, RZ ;  /* 0x000077700a197816 */ /* 0x000fe200000000ff */
[----:B-1----:R-:W-:Y:S01]  /*6a90*/  VIADD R7, R0, 0xcc ;  /* 0x000000cc00077836 */ /* 0x002fe20000000000 */
[----:B------:R-:W-:-:S02]  /*6aa0*/  LEA.HI.X.SX32 R5, R16, R17, 0x1, P6 ;  /* 0x0000001110057211 */ /* 0x000fc400030f0eff */
[C---:B------:R-:W-:Y:S01]  /*6ab0*/  IADD3 R6, P6, R20.reuse, R3, RZ ;  /* 0x0000000314067210 */ /* 0x040fe20007fde0ff */
[C---:B--2---:R-:W-:Y:S01]  /*6ac0*/  IMAD R12, R7.reuse, R18, RZ ;  /* 0x00000012070c7224 */ /* 0x044fe200078e02ff */
[----:B------:R-:W-:Y:S01]  /*6ad0*/  ISETP.LT.AND P4, PT, R7, UR4, !P0 ;  /* 0x0000000407007c0c */ /* 0x000fe2000c781270 */
[----:B------:R1:W-:Y:S01]  /*6ae0*/  @P3 STG.E.U8 desc[UR12][R4.64], R25 ;  /* 0x0000001904003986 */ /* 0x0003e2000c10110c */
[----:B------:R-:W-:Y:S01]  /*6af0*/  LEA.HI.X.SX32 R7, R20, R17, 0x1, P6 ;  /* 0x0000001114077211 */ /* 0x000fe200030f0eff */
[----:B------:R-:W-:Y:S01]  /*6b00*/  IMAD R20, R18, 0x8, R20 ;  /* 0x0000000812147824 */ /* 0x000fe200078e0214 */
[----:B0-----:R-:W-:Y:S01]  /*6b10*/  IADD3 R8, P6, R12, R3, RZ ;  /* 0x000000030c087210 */ /* 0x001fe20007fde0ff */
[----:B------:R-:W-:Y:S01]  /*6b20*/  ULDC UR4, c[0x0][0x22c] ;  /* 0x00008b0000047ab9 */ /* 0x000fe20000000800 */
[----:B------:R-:W-:Y:S02]  /*6b30*/  PRMT R21, R14, 0x7771, RZ ;  /* 0x000077710e157816 */ /* 0x000fe400000000ff */
[----:B------:R-:W-:-:S02]  /*6b40*/  LEA.HI.X.SX32 R9, R12, R17, 0x1, P6 ;  /* 0x000000110c097211 */ /* 0x000fc400030f0eff */
        /* <DEDUP_REMOVED lines=9> */
[----:B------:R-:W-:Y:S01]  /*6be0*/  ULDC UR4, c[0x0][0x22c] ;  /* 0x00008b0000047ab9 */ /* 0x000fe20000000800 */
[----:B------:R3:W-:Y:S01]  /*6bf0*/  @P2 STG.E.U8 desc[UR12][R12.64], R19 ;  /* 0x000000130c002986 */ /* 0x0007e2000c10110c */
[----:B-1----:R-:W-:Y:S01]  /*6c00*/  IADD3 R4, P2, R20, R3, RZ ;  /* 0x0000000314047210 */ /* 0x002fe20007f5e0ff */
[----:B0-----:R-:W-:Y:S01]  /*6c10*/  VIADD R7, R0, 0xdc ;  /* 0x000000dc00077836 */ /* 0x001fe20000000000 */
[----:B------:R-:W-:Y:S01]  /*6c20*/  ISETP.LT.AND P4, PT, R46, UR4, !P0 ;  /* 0x000000042e007c0c */ /* 0x000fe2000c781270 */
[----:B------:R-:W-:Y:S01]  /*6c30*/  ULDC UR4, c[0x0][0x22c] ;  /* 0x00008b0000047ab9 */ /* 0x000fe20000000800 */
[----:B------:R-:W-:Y:S01]  /*6c40*/  LEA.HI.X.SX32 R5, R20, R17, 0x1, P2 ;  /* 0x0000001114057211 */ /* 0x000fe200010f0eff */
[----:B------:R-:W-:Y:S01]  /*6c50*/  IMAD R20, R7, R18, RZ ;  /* 0x0000001207147224 */ /* 0x000fe200078e02ff */
[----:B------:R-:W-:Y:S01]  /*6c60*/  ISETP.LT.AND P3, PT, R48, UR5, !P0 ;  /* 0x0000000530007c0c */ /* 0x000fe2000c761270 */
[----:B------:R-:W-:Y:S01]  /*6c70*/  ULDC UR5, c[0x0][0x22c] ;  /* 0x00008b0000057ab9 */ /* 0x000fe20000000800 */
[----:B------:R-:W-:-:S02]  /*6c80*/  IADD3 R6, P6, R16, R3, RZ ;  /* 0x0000000310067210 */ /* 0x000fc40007fde0ff */
[----:B------:R-:W-:Y:S01]  /*6c90*/  ISETP.LT.AND P2, PT, R7, UR4, !P0 ;  /* 0x0000000407007c0c */ /* 0x000fe2000c741270 */
[----:B------:R-:W-:Y:S01]  /*6ca0*/  ULDC UR4, c[0x0][0x22c] ;  /* 0x00008b0000047ab9 */ /* 0x000fe20000000800 */
[----:B------:R-:W-:Y:S01]  /*6cb0*/  LEA.HI.X.SX32 R7, R16, R17, 0x1, P6 ;  /* 0x0000001110077211 */ /* 0x000fe200030f0eff */
[----:B------:R-:W-:Y:S01]  /*6cc0*/  IMAD R16, R18, 0x8, R16 ;  /* 0x0000000812107824 */ /* 0x000fe200078e0210 */
[----:B--2---:R-:W-:Y:S02]  /*6cd0*/  IADD3 R8, P6, R20, R3, RZ ;  /* 0x0000000314087210 */ /* 0x004fe40007fde0ff */
[----:B------:R-:W-:Y:S02]  /*6ce0*/  PRMT R23, R10, 0x7772, RZ ;  /* 0x000077720a177816 */ /* 0x000fe400000000ff */
[----:B---3--:R-:W-:Y:S02]  /*6cf0*/  PRMT R19, R14, 0x7773, RZ ;  /* 0x000077730e137816 */ /* 0x008fe400000000ff */
[----:B------:R-:W-:Y:S01]  /*6d00*/  LEA.HI.X.SX32 R9, R20, R17, 0x1, P6 ;  /* 0x0000001114097211 */ /* 0x000fe200030f0eff */
[----:B------:R0:W-:Y:S01]  /*6d10*/  @P5 STG.E.U8 desc[UR12][R4.64], R23 ;  /* 0x0000001704005986 */ /* 0x0001e2000c10110c */
[----:B------:R-:W-:Y:S01]  /*6d20*/  PRMT R21, R10, 0x7773, RZ ;  /* 0x000077730a157816 */ /* 0x000fe200000000ff */
[----:B------:R-:W-:Y:S01]  /*6d30*/  IMAD R10, R18, 0x4, R16 ;  /* 0x00000004120a7824 */ /* 0x000fe200078e0210 */
[----:B------:R-:W-:Y:S01]  /*6d40*/  ISETP.LT.AND P5, PT, R45, UR4, !P0 ;  /* 0x000000042d007c0c */ /* 0x000fe2000c7a1270 */
[----:B------:R1:W-:Y:S01]  /*6d50*/  @P3 STG.E.U8 desc[UR12][R6.64], R19 ;  /* 0x0000001306003986 */ /* 0x0003e2000c10110c */
[----:B------:R-:W-:Y:S01]  /*6d60*/  ULDC UR4, c[0x0][0x22c] ;  /* 0x00008b0000047ab9 */ /* 0x000fe20000000800 */
[----:B------:R-:W-:-:S02]  /*6d70*/  PRMT R25, R11, 0x7771, RZ ;  /* 0x000077710b197816 */ /* 0x000fc400000000ff */
[----:B------:R2:W-:Y:S01]  /*6d80*/  @P2 STG.E.U8 desc[UR12][R8.64], R21 ;  /* 0x0000001508002986 */ /* 0x0005e2000c10110c */
[-C--:B------:R-:W-:Y:S02]  /*6d90*/  IADD3 R12, P2, R10, R3.reuse, RZ ;  /* 0x000000030a0c7210 */ /* 0x080fe40007f5e0ff */
[----:B------:R-:W-:Y:S01]  /*6da0*/  ISETP.LT.AND P3, PT, R44, UR4, !P0 ;  /* 0x000000042c007c0c */ /* 0x000fe2000c761270 */
[----:B------:R-:W-:Y:S01]  /*6db0*/  ULDC UR4, c[0x0][0x22c] ;  /* 0x00008b0000047ab9 */ /* 0x000fe20000000800 */
[----:B0-----:R-:W-:Y:S02]  /*6dc0*/  IADD3 R4, P6, R16, R3, RZ ;  /* 0x0000000310047210 */ /* 0x001fe40007fde0ff */
[-C--:B------:R-:W-:Y:S01]  /*6dd0*/  LEA.HI.X.SX32 R13, R10, R17.reuse, 0x1, P2 ;  /* 0x000000110a0d7211 */ /* 0x080fe200010f0eff */
[----:B------:R-:W-:Y:S01]  /*6de0*/  IMAD R10, R18, 0x4, R10 ;  /* 0x00000004120a7824 */ /* 0x000fe200078e020a */
[----:B------:R-:W-:Y:S01]  /*6df0*/  LEA.HI.X.SX32 R5, R16, R17, 0x1, P6 ;  /* 0x0000001110057211 */ /* 0x000fe200030f0eff */
[----:B-1----:R-:W-:Y:S01]  /*6e00*/  VIADD R7, R0, 0xec ;  /* 0x000000ec00077836 */ /* 0x002fe20000000000 */
[----:B------:R-:W-:Y:S01]  /*6e10*/  PRMT R19, R15, 0x7770, RZ ;  /* 0x000077700f137816 */ /* 0x000fe200000000ff */
[----:B------:R-:W-:Y:S01]  /*6e20*/  IMAD R14, R18, 0x8, R10 ;  /* 0x00000008120e7824 */ /* 0x000fe200078e020a */
[----:B------:R-:W-:Y:S01]  /*6e30*/  PRMT R23, R11, 0x7770, RZ ;  /* 0x000077700b177816 */ /* 0x000fe200000000ff */
[----:B--2---:R-:W-:Y:S01]  /*6e40*/  VIADD R21, R0, 0xfc ;  /* 0x000000fc00157836 */ /* 0x004fe20000000000 */
[----:B------:R-:W-:Y:S01]  /*6e50*/  ISETP.LT.AND P2, PT, R42, UR4, !P0 ;  /* 0x000000042a007c0c */ /* 0x000fe2000c741270 */
[----:B------:R0:W-:Y:S01]  /*6e60*/  @P1 STG.E.U8 desc[UR12][R4.64], R19 ;  /* 0x0000001304001986 */ /* 0x0001e2000c10110c */
[----:B------:R-:W-:Y:S01]  /*6e70*/  IADD3 R6, P1, R10, R3, RZ ;  /* 0x000000030a067210 */ /* 0x000fe20007f3e0ff */
[----:B------:R-:W-:Y:S01]  /*6e80*/  ULDC UR4, c[0x0][0x22c] ;  /* 0x00008b0000047ab9 */ /* 0x000fe20000000800 */
[----:B------:R-:W-:Y:S01]  /*6e90*/  IMAD R16, R18, 0x4, R14 ;  /* 0x0000000412107824 */ /* 0x000fe200078e020e */
[----:B------:R1:W-:Y:S01]  /*6ea0*/  @P4 STG.E.U8 desc[UR12][R12.64], R23 ;  /* 0x000000170c004986 */ /* 0x0003e2000c10110c */
[CC--:B------:R-:W-:Y:S01]  /*6eb0*/  IMAD R0, R7.reuse, R18.reuse, RZ ;  /* 0x0000001207007224 */ /* 0x0c0fe200078e02ff */
[----:B------:R-:W-:Y:S01]  /*6ec0*/  ISETP.LT.AND P4, PT, R7, UR4, !P0 ;  /* 0x0000000407007c0c */ /* 0x000fe2000c781270 */
[----:B------:R-:W-:Y:S01]  /*6ed0*/  IMAD R20, R21, R18, RZ ;  /* 0x0000001215147224 */ /* 0x000fe200078e02ff */
[----:B------:R-:W-:Y:S01]  /*6ee0*/  LEA.HI.X.SX32 R7, R10, R17, 0x1, P1 ;  /* 0x000000110a077211 */ /* 0x000fe200008f0eff */
[----:B------:R-:W-:Y:S01]  /*6ef0*/  IMAD R10, R18, 0x4, R16 ;  /* 0x00000004120a7824 */ /* 0x000fe200078e0210 */
[-C--:B------:R-:W-:Y:S01]  /*6f00*/  IADD3 R8, P1, R14, R3.reuse, RZ ;  /* 0x000000030e087210 */ /* 0x080fe20007f3e0ff */
[----:B------:R-:W-:Y:S01]  /*6f10*/  ULDC UR4, c[0x0][0x22c] ;  /* 0x00008b0000047ab9 */ /* 0x000fe20000000800 */
[----:B0-----:R-:W-:-:S02]  /*6f20*/  IADD3 R4, P6, R0, R3, RZ ;  /* 0x0000000300047210 */ /* 0x001fc40007fde0ff */
[----:B------:R-:W-:Y:S02]  /*6f30*/  LEA.HI.X.SX32 R9, R14, R17, 0x1, P1 ;  /* 0x000000110e097211 */ /* 0x000fe400008f0eff */
[----:B------:R-:W-:Y:S02]  /*6f40*/  IADD3 R18, P1, R10, R3, RZ ;  /* 0x000000030a127210 */ /* 0x000fe40007f3e0ff */
[----:B------:R-:W-:Y:S02]  /*6f50*/  LEA.HI.X.SX32 R5, R0, R17, 0x1, P6 ;  /* 0x0000001100057211 */ /* 0x000fe400030f0eff */
[----:B-1----:R-:W-:Y:S02]  /*6f60*/  IADD3 R12, P6, R16, R3, RZ ;  /* 0x00000003100c7210 */ /* 0x002fe40007fde0ff */
[----:B------:R-:W-:Y:S02]  /*6f70*/  LEA.HI.X.SX32 R19, R10, R17, 0x1, P1 ;  /* 0x000000110a137211 */ /* 0x000fe400008f0eff */
[----:B------:R-:W-:-:S02]  /*6f80*/  ISETP.LT.AND P1, PT, R2, UR4, !P0 ;  /* 0x0000000402007c0c */ /* 0x000fc4000c721270 */
[----:B------:R-:W-:Y:S02]  /*6f90*/  LEA.HI.X.SX32 R13, R16, R17, 0x1, P6 ;  /* 0x00000011100d7211 */ /* 0x000fe400030f0eff */
[----:B------:R-:W-:Y:S02]  /*6fa0*/  ISETP.LT.AND P0, PT, R21, UR5, !P0 ;  /* 0x0000000515007c0c */ /* 0x000fe4000c701270 */
[----:B------:R-:W-:Y:S02]  /*6fb0*/  IADD3 R16, P6, R20, R3, RZ ;  /* 0x0000000314107210 */ /* 0x000fe40007fde0ff */
[C---:B------:R-:W-:Y:S02]  /*6fc0*/  PRMT R3, R15.reuse, 0x7773, RZ ;  /* 0x000077730f037816 */ /* 0x040fe400000000ff */
[C---:B------:R-:W-:Y:S02]  /*6fd0*/  PRMT R21, R15.reuse, 0x7772, RZ ;  /* 0x000077720f157816 */ /* 0x040fe400000000ff */
[----:B------:R-:W-:-:S02]  /*6fe0*/  PRMT R15, R15, 0x7771, RZ ;  /* 0x000077710f0f7816 */ /* 0x000fc400000000ff */
[C---:B------:R-:W-:Y:S02]  /*6ff0*/  PRMT R23, R11.reuse, 0x7773, RZ ;  /* 0x000077730b177816 */ /* 0x040fe400000000ff */
[----:B------:R-:W-:Y:S01]  /*7000*/  PRMT R11, R11, 0x7772, RZ ;  /* 0x000077720b0b7816 */ /* 0x000fe200000000ff */
[----:B------:R0:W-:Y:S01]  /*7010*/  @P5 STG.E.U8 desc[UR12][R6.64], R15 ;  /* 0x0000000f06005986 */ /* 0x0001e2000c10110c */
[----:B------:R-:W-:-:S03]  /*7020*/  LEA.HI.X.SX32 R17, R20, R17, 0x1, P6 ;  /* 0x0000001114117211 */ /* 0x000fc600030f0eff */
[----:B------:R0:W-:Y:S04]  /*7030*/  @P4 STG.E.U8 desc[UR12][R4.64], R25 ;  /* 0x0000001904004986 */ /* 0x0001e8000c10110c */
[----:B------:R0:W-:Y:S04]  /*7040*/  @P3 STG.E.U8 desc[UR12][R8.64], R21 ;  /* 0x0000001508003986 */ /* 0x0001e8000c10110c */
[----:B------:R0:W-:Y:S04]  /*7050*/  @P2 STG.E.U8 desc[UR12][R12.64], R11 ;  /* 0x0000000b0c002986 */ /* 0x0001e8000c10110c */
[----:B------:R0:W-:Y:S01]  /*7060*/  @P1 STG.E.U8 desc[UR12][R18.64], R3 ;  /* 0x0000000312001986 */ /* 0x0001e2000c10110c */
[----:B------:R-:W-:Y:S05]  /*7070*/  @!P0 EXIT ;  /* 0x000000000000894d */ /* 0x000fea0003800000 */
[----:B------:R-:W-:Y:S01]  /*7080*/  STG.E.U8 desc[UR12][R16.64], R23 ;  /* 0x0000001710007986 */ /* 0x000fe2000c10110c */
[----:B------:R-:W-:Y:S05]  /*7090*/  EXIT ;  /* 0x000000000000794d */ /* 0x000fea0003800000 */
.L_x_3:
[----:B------:R-:W-:-:S00]  /*70a0*/  BRA `(.L_x_3) ;  /* 0xfffffffc00fc7947 */ /* 0x000fc0000383ffff */
[----:B------:R-:W-:-:S00]  /*70b0*/  NOP ;  /* 0x0000000000007918 */ /* 0x000fc00000000000 */
        /* <DEDUP_REMOVED lines=12> */
.L_x_4:


//--------------------- .nv.shared.matmul_kernel  --------------------------
	.section	.nv.shared.matmul_kernel,"aw",@nobits
	.sectionflags	@""
	.align	16
	.zero		1024


//--------------------- .nv.shared.reserved.0     --------------------------
	.section	.nv.shared.reserved.0,"aw",@nobits
	.weak		__nv_reservedSMEM_offset_0_alias
	.size		__nv_reservedSMEM_offset_0_alias, 0, 0
	.other		__nv_reservedSMEM_offset_0_alias,@"STO_CUDA_RESERVED_SHARED STV_DEFAULT"
__nv_reservedSMEM_offset_0_alias:
	.zero		0


//--------------------- .nv.constant0.matmul_kernel --------------------------
	.section	.nv.constant0.matmul_kernel,"a",@progbits
	.sectionflags	@""
	.align	4
.nv.constant0.matmul_kernel:
	.zero		608


//--------------------- SYMBOLS --------------------------

	.type		.nv.reservedSmem.offset0,@object
	.size		.nv.reservedSmem.offset0,0x4
